//
// Generated by NVIDIA NVVM Compiler
//
// Compiler Build ID: CL-36424714
// Cuda compilation tools, release 13.0, V13.0.88
// Based on NVVM 20.0.0
//

.version 9.0
.target sm_100
.address_size 64

	// .globl	laplacian

.visible .entry laplacian(
	.param .u64 .ptr .align 1 laplacian_param_0,
	.param .u64 .ptr .align 1 laplacian_param_1,
	.param .u64 laplacian_param_2
)
{
	.reg .pred 	%p<10>;
	.reg .b32 	%r<31>;
	.reg .b64 	%rd<97>;
	.reg .b64 	%fd<26>;

	ld.param.u64 	%rd47, [laplacian_param_1];
	ld.param.u64 	%rd48, [laplacian_param_2];
	mov.u32 	%r1, %ntid.x;
	mov.u32 	%r2, %ctaid.x;
	mov.u32 	%r3, %tid.x;
	mad.lo.s32 	%r4, %r1, %r2, %r3;
	cvt.u64.u32 	%rd1, %r4;
	mul.lo.s64 	%rd2, %rd48, %rd48;
	mul.lo.s64 	%rd49, %rd2, %rd48;
	setp.le.s64 	%p1, %rd49, %rd1;
	@%p1 bra 	$L__BB0_26;
	cvta.to.global.u64 	%rd3, %rd47;
	and.b64  	%rd50, %rd2, -4294967296;
	setp.ne.s64 	%p2, %rd50, 0;
	@%p2 bra 	$L__BB0_3;
	cvt.u32.u64 	%r5, %rd2;
	cvt.u32.u64 	%r6, %rd1;
	div.u32 	%r7, %r6, %r5;
	cvt.u64.u32 	%rd88, %r7;
	bra.uni 	$L__BB0_4;
$L__BB0_3:
	div.u64 	%rd88, %rd1, %rd2;
$L__BB0_4:
	mul.lo.s64 	%rd7, %rd2, %rd88;
	sub.s64 	%rd8, %rd1, %rd7;
	or.b64  	%rd51, %rd8, %rd48;
	and.b64  	%rd52, %rd51, -4294967296;
	setp.ne.s64 	%p3, %rd52, 0;
	@%p3 bra 	$L__BB0_6;
	cvt.u32.u64 	%r8, %rd48;
	cvt.u32.u64 	%r9, %rd8;
	div.u32 	%r10, %r9, %r8;
	mul.lo.s32 	%r11, %r10, %r8;
	sub.s32 	%r12, %r9, %r11;
	cvt.u64.u32 	%rd89, %r10;
	cvt.u64.u32 	%rd90, %r12;
	bra.uni 	$L__BB0_7;
$L__BB0_6:
	div.s64 	%rd89, %rd8, %rd48;
	mul.lo.s64 	%rd53, %rd89, %rd48;
	sub.s64 	%rd90, %rd8, %rd53;
$L__BB0_7:
	shl.b64 	%rd54, %rd1, 3;
	add.s64 	%rd15, %rd3, %rd54;
	ld.global.f64 	%fd1, [%rd15];
	add.s64 	%rd16, %rd88, 1;
	or.b64  	%rd55, %rd16, %rd48;
	and.b64  	%rd56, %rd55, -4294967296;
	setp.ne.s64 	%p4, %rd56, 0;
	@%p4 bra 	$L__BB0_9;
	cvt.u32.u64 	%r13, %rd48;
	cvt.u32.u64 	%r14, %rd16;
	rem.u32 	%r15, %r14, %r13;
	cvt.u64.u32 	%rd91, %r15;
	bra.uni 	$L__BB0_10;
$L__BB0_9:
	rem.s64 	%rd91, %rd16, %rd48;
$L__BB0_10:
	ld.param.u64 	%rd87, [laplacian_param_0];
	mul.lo.s64 	%rd20, %rd89, %rd48;
	add.s64 	%rd21, %rd90, %rd20;
	mad.lo.s64 	%rd57, %rd2, %rd91, %rd21;
	shl.b64 	%rd58, %rd57, 3;
	add.s64 	%rd59, %rd3, %rd58;
	ld.global.f64 	%fd12, [%rd59];
	sub.f64 	%fd13, %fd1, %fd12;
	cvta.to.global.u64 	%rd60, %rd87;
	shl.b64 	%rd61, %rd1, 3;
	add.s64 	%rd22, %rd60, %rd61;
	ld.global.f64 	%fd14, [%rd22];
	add.f64 	%fd2, %fd14, %fd13;
	st.global.f64 	[%rd22], %fd2;
	ld.global.f64 	%fd3, [%rd15];
	add.s64 	%rd23, %rd48, -1;
	add.s64 	%rd24, %rd23, %rd88;
	or.b64  	%rd62, %rd24, %rd48;
	and.b64  	%rd63, %rd62, -4294967296;
	setp.ne.s64 	%p5, %rd63, 0;
	@%p5 bra 	$L__BB0_12;
	cvt.u32.u64 	%r16, %rd48;
	cvt.u32.u64 	%r17, %rd24;
	rem.u32 	%r18, %r17, %r16;
	cvt.u64.u32 	%rd92, %r18;
	bra.uni 	$L__BB0_13;
$L__BB0_12:
	rem.s64 	%rd92, %rd24, %rd48;
$L__BB0_13:
	mad.lo.s64 	%rd64, %rd2, %rd92, %rd21;
	shl.b64 	%rd65, %rd64, 3;
	add.s64 	%rd66, %rd3, %rd65;
	ld.global.f64 	%fd15, [%rd66];
	sub.f64 	%fd16, %fd3, %fd15;
	add.f64 	%fd4, %fd2, %fd16;
	st.global.f64 	[%rd22], %fd4;
	ld.global.f64 	%fd5, [%rd15];
	add.s64 	%rd28, %rd89, 1;
	or.b64  	%rd67, %rd28, %rd48;
	and.b64  	%rd68, %rd67, -4294967296;
	setp.ne.s64 	%p6, %rd68, 0;
	@%p6 bra 	$L__BB0_15;
	cvt.u32.u64 	%r19, %rd48;
	cvt.u32.u64 	%r20, %rd28;
	rem.u32 	%r21, %r20, %r19;
	cvt.u64.u32 	%rd93, %r21;
	bra.uni 	$L__BB0_16;
$L__BB0_15:
	rem.s64 	%rd93, %rd28, %rd48;
$L__BB0_16:
	add.s64 	%rd32, %rd90, %rd7;
	mad.lo.s64 	%rd69, %rd93, %rd48, %rd32;
	shl.b64 	%rd70, %rd69, 3;
	add.s64 	%rd71, %rd3, %rd70;
	ld.global.f64 	%fd17, [%rd71];
	sub.f64 	%fd18, %fd5, %fd17;
	add.f64 	%fd6, %fd4, %fd18;
	st.global.f64 	[%rd22], %fd6;
	ld.global.f64 	%fd7, [%rd15];
	add.s64 	%rd33, %rd23, %rd89;
	or.b64  	%rd72, %rd33, %rd48;
	and.b64  	%rd73, %rd72, -4294967296;
	setp.ne.s64 	%p7, %rd73, 0;
	@%p7 bra 	$L__BB0_18;
	cvt.u32.u64 	%r22, %rd48;
	cvt.u32.u64 	%r23, %rd33;
	rem.u32 	%r24, %r23, %r22;
	cvt.u64.u32 	%rd94, %r24;
	bra.uni 	$L__BB0_19;
$L__BB0_18:
	rem.s64 	%rd94, %rd33, %rd48;
$L__BB0_19:
	mad.lo.s64 	%rd74, %rd94, %rd48, %rd32;
	shl.b64 	%rd75, %rd74, 3;
	add.s64 	%rd76, %rd3, %rd75;
	ld.global.f64 	%fd19, [%rd76];
	sub.f64 	%fd20, %fd7, %fd19;
	add.f64 	%fd8, %fd6, %fd20;
	st.global.f64 	[%rd22], %fd8;
	ld.global.f64 	%fd9, [%rd15];
	add.s64 	%rd37, %rd7, %rd20;
	add.s64 	%rd38, %rd90, 1;
	or.b64  	%rd77, %rd38, %rd48;
	and.b64  	%rd78, %rd77, -4294967296;
	setp.ne.s64 	%p8, %rd78, 0;
	@%p8 bra 	$L__BB0_21;
	cvt.u32.u64 	%r25, %rd48;
	cvt.u32.u64 	%r26, %rd38;
	rem.u32 	%r27, %r26, %r25;
	cvt.u64.u32 	%rd95, %r27;
	bra.uni 	$L__BB0_22;
$L__BB0_21:
	rem.s64 	%rd95, %rd38, %rd48;
$L__BB0_22:
	add.s64 	%rd79, %rd95, %rd37;
	shl.b64 	%rd80, %rd79, 3;
	add.s64 	%rd81, %rd3, %rd80;
	ld.global.f64 	%fd21, [%rd81];
	sub.f64 	%fd22, %fd9, %fd21;
	add.f64 	%fd10, %fd8, %fd22;
	st.global.f64 	[%rd22], %fd10;
	ld.global.f64 	%fd11, [%rd15];
	add.s64 	%rd42, %rd23, %rd90;
	or.b64  	%rd82, %rd42, %rd48;
	and.b64  	%rd83, %rd82, -4294967296;
	setp.ne.s64 	%p9, %rd83, 0;
	@%p9 bra 	$L__BB0_24;
	cvt.u32.u64 	%r28, %rd48;
	cvt.u32.u64 	%r29, %rd42;
	rem.u32 	%r30, %r29, %r28;
	cvt.u64.u32 	%rd96, %r30;
	bra.uni 	$L__BB0_25;
$L__BB0_24:
	rem.s64 	%rd96, %rd42, %rd48;
$L__BB0_25:
	add.s64 	%rd84, %rd96, %rd37;
	shl.b64 	%rd85, %rd84, 3;
	add.s64 	%rd86, %rd3, %rd85;
	ld.global.f64 	%fd23, [%rd86];
	sub.f64 	%fd24, %fd11, %fd23;
	add.f64 	%fd25, %fd10, %fd24;
	st.global.f64 	[%rd22], %fd25;
$L__BB0_26:
	ret;

}


// ===== COMPILED SASS (sm_100) =====

	.target	sm_100

	.elftype	@"ET_EXEC"


//--------------------- .note.nv.tkinfo           --------------------------
	.section	.note.nv.tkinfo,"",@"SHT_NOTE"
	.sectionflags	@"SHF_NOTE_NV_TKINFO"
	.tkinfo
        /*0018*/ 	.word	0x00000002
        /*0030*/ 	.string	""
        /*0030*/ 	.string	"ptxas"
        /*0030*/ 	.string	"Cuda compilation tools, release 13.0, V13.0.88"
        /*0030*/ 	.string	"Build cuda_13.0.r13.0/compiler.36424714_0"
        /*0030*/ 	.string	"-arch sm_100 -m 64 "



//--------------------- .note.nv.cuinfo           --------------------------
	.section	.note.nv.cuinfo,"",@"SHT_NOTE"
	.sectionflags	@"SHF_NOTE_NV_CUINFO"
        /*0018*/ 	.short	0x0002
        /*001a*/ 	.short	0x0064
        /*001c*/ 	.short	0x0082
	.zero		2


//--------------------- .nv.info                  --------------------------
	.section	.nv.info,"",@"SHT_CUDA_INFO"
	.align	4


	//----- nvinfo : EIATTR_REGCOUNT
	.align		4
        /*0000*/ 	.byte	0x04, 0x2f
        /*0002*/ 	.short	(.L_1 - .L_0)
	.align		4
.L_0:
        /*0004*/ 	.word	index@(laplacian)
        /*0008*/ 	.word	0x00000024


	//----- nvinfo : EIATTR_FRAME_SIZE
	.align		4
.L_1:
        /*000c*/ 	.byte	0x04, 0x11
        /*000e*/ 	.short	(.L_3 - .L_2)
	.align		4
.L_2:
        /*0010*/ 	.word	index@($__internal_2_$__cuda_sm20_rem_s64)
        /*0014*/ 	.word	0x00000000


	//----- nvinfo : EIATTR_FRAME_SIZE
	.align		4
.L_3:
        /*0018*/ 	.byte	0x04, 0x11
        /*001a*/ 	.short	(.L_5 - .L_4)
	.align		4
.L_4:
        /*001c*/ 	.word	index@($__internal_1_$__cuda_sm20_div_u64)
        /*0020*/ 	.word	0x00000000


	//----- nvinfo : EIATTR_FRAME_SIZE
	.align		4
.L_5:
        /*0024*/ 	.byte	0x04, 0x11
        /*0026*/ 	.short	(.L_7 - .L_6)
	.align		4
.L_6:
        /*0028*/ 	.word	index@($__internal_0_$__cuda_sm20_div_s64)
        /*002c*/ 	.word	0x00000000


	//----- nvinfo : EIATTR_FRAME_SIZE
	.align		4
.L_7:
        /*0030*/ 	.byte	0x04, 0x11
        /*0032*/ 	.short	(.L_9 - .L_8)
	.align		4
.L_8:
        /*0034*/ 	.word	index@(laplacian)
        /*0038*/ 	.word	0x00000000


	//----- nvinfo : EIATTR_MIN_STACK_SIZE
	.align		4
.L_9:
        /*003c*/ 	.byte	0x04, 0x12
        /*003e*/ 	.short	(.L_11 - .L_10)
	.align		4
.L_10:
        /*0040*/ 	.word	index@(laplacian)
        /*0044*/ 	.word	0x00000000
.L_11:


//--------------------- .nv.compat                --------------------------
	.section	.nv.compat,"",@"SHT_CUDA_COMPAT_INFO"
	.align	4
        /*0000*/ 	.byte	0x02, 0x09, 0x00, 0x00, 0x02, 0x02, 0x01, 0x00, 0x02, 0x05, 0x05, 0x00, 0x03, 0x07, 0x01, 0x01
        /*0010*/ 	.byte	0x02, 0x03, 0x00, 0x00, 0x02, 0x06, 0x01, 0x00, 0x04, 0x0b, 0x08, 0x00, 0x01, 0x00, 0x00, 0x00
        /*0020*/ 	.byte	0x00, 0x00, 0x00, 0x00


//--------------------- .nv.info.laplacian        --------------------------
	.section	.nv.info.laplacian,"",@"SHT_CUDA_INFO"
	.sectionflags	@""
	.align	4


	//----- nvinfo : EIATTR_CUDA_API_VERSION
	.align		4
        /*0000*/ 	.byte	0x04, 0x37
        /*0002*/ 	.short	(.L_13 - .L_12)
.L_12:
        /*0004*/ 	.word	0x00000082


	//----- nvinfo : EIATTR_KPARAM_INFO
	.align		4
.L_13:
        /*0008*/ 	.byte	0x04, 0x17
        /*000a*/ 	.short	(.L_15 - .L_14)
.L_14:
        /*000c*/ 	.word	0x00000000
        /*0010*/ 	.short	0x0002
        /*0012*/ 	.short	0x0010
        /*0014*/ 	.byte	0x00, 0xf0, 0x21, 0x00


	//----- nvinfo : EIATTR_KPARAM_INFO
	.align		4
.L_15:
        /*0018*/ 	.byte	0x04, 0x17
        /*001a*/ 	.short	(.L_17 - .L_16)
.L_16:
        /*001c*/ 	.word	0x00000000
        /*0020*/ 	.short	0x0001
        /*0022*/ 	.short	0x0008
        /*0024*/ 	.byte	0x00, 0xf5, 0x21, 0x00


	//----- nvinfo : EIATTR_KPARAM_INFO
	.align		4
.L_17:
        /*0028*/ 	.byte	0x04, 0x17
        /*002a*/ 	.short	(.L_19 - .L_18)
.L_18:
        /*002c*/ 	.word	0x00000000
        /*0030*/ 	.short	0x0000
        /*0032*/ 	.short	0x0000
        /*0034*/ 	.byte	0x00, 0xf5, 0x21, 0x00


	//----- nvinfo : EIATTR_SPARSE_MMA_MASK
	.align		4
.L_19:
        /*0038*/ 	.byte	0x03, 0x50
        /*003a*/ 	.short	0x0000


	//----- nvinfo : EIATTR_MAXREG_COUNT
	.align		4
        /*003c*/ 	.byte	0x03, 0x1b
        /*003e*/ 	.short	0x00ff


	//----- nvinfo : EIATTR_MERCURY_ISA_VERSION
	.align		4
        /*0040*/ 	.byte	0x03, 0x5f
        /*0042*/ 	.short	0x0101


	//----- nvinfo : EIATTR_VRC_CTA_INIT_COUNT
	.align		4
        /*0044*/ 	.byte	0x02, 0x4a
	.zero		1
	.zero		1


	//----- nvinfo : EIATTR_EXIT_INSTR_OFFSETS
	.align		4
        /*0048*/ 	.byte	0x04, 0x1c
        /*004a*/ 	.short	(.L_21 - .L_20)


	//   ....[0]....
.L_20:
        /*004c*/ 	.word	0x00000110


	//   ....[1]....
        /*0050*/ 	.word	0x00001700


	//----- nvinfo : EIATTR_CRS_STACK_SIZE
	.align		4
.L_21:
        /*0054*/ 	.byte	0x04, 0x1e
        /*0056*/ 	.short	(.L_23 - .L_22)
.L_22:
        /*0058*/ 	.word	0x00000000


	//----- nvinfo : EIATTR_CBANK_PARAM_SIZE
	.align		4
.L_23:
        /*005c*/ 	.byte	0x03, 0x19
        /*005e*/ 	.short	0x0018


	//----- nvinfo : EIATTR_PARAM_CBANK
	.align		4
        /*0060*/ 	.byte	0x04, 0x0a
        /*0062*/ 	.short	(.L_25 - .L_24)
	.align		4
.L_24:
        /*0064*/ 	.word	index@(.nv.constant0.laplacian)
        /*0068*/ 	.short	0x0380
        /*006a*/ 	.short	0x0018


	//----- nvinfo : EIATTR_SW_WAR
	.align		4
.L_25:
        /*006c*/ 	.byte	0x04, 0x36
        /*006e*/ 	.short	(.L_27 - .L_26)
.L_26:
        /*0070*/ 	.word	0x00000008
.L_27:


//--------------------- .nv.callgraph             --------------------------
	.section	.nv.callgraph,"",@"SHT_CUDA_CALLGRAPH"
	.align	4
	.sectionentsize	8
	.align		4
        /*0000*/ 	.word	0x00000000
	.align		4
        /*0004*/ 	.word	0xffffffff
	.align		4
        /*0008*/ 	.word	0x00000000
	.align		4
        /*000c*/ 	.word	0xfffffffe
	.align		4
        /*0010*/ 	.word	0x00000000
	.align		4
        /*0014*/ 	.word	0xfffffffd
	.align		4
        /*0018*/ 	.word	0x00000000
	.align		4
        /*001c*/ 	.word	0xfffffffc


//--------------------- .text.laplacian           --------------------------
	.section	.text.laplacian,"ax",@progbits
	.align	128
        .global         laplacian
        .type           laplacian,@function
        .size           laplacian,(.L_x_26 - laplacian)
        .other          laplacian,@"STO_CUDA_ENTRY STV_DEFAULT"
laplacian:
.text.laplacian:
[----:B------:R-:W-:Y:S01]  /*0000*/  LDC R1, c[0x0][0x37c] ;  /* 0x0000df00ff017b82 */ /* 0x000fe20000000800 */
[----:B------:R-:W0:Y:S01]  /*0010*/  LDCU.64 UR8, c[0x0][0x390] ;  /* 0x00007200ff0877ac */ /* 0x000e220008000a00 */
[----:B------:R-:W1:Y:S01]  /*0020*/  S2R R25, SR_CTAID.X ;  /* 0x0000000000197919 */ /* 0x000e620000002500 */
[----:B------:R-:W1:Y:S01]  /*0030*/  LDCU UR10, c[0x0][0x360] ;  /* 0x00006c00ff0a77ac */ /* 0x000e620008000800 */
[----:B------:R-:W1:Y:S01]  /*0040*/  S2R R0, SR_TID.X ;  /* 0x0000000000007919 */ /* 0x000e620000002100 */
[----:B0-----:R-:W-:Y:S02]  /*0050*/  UIMAD UR4, UR9, UR8, URZ ;  /* 0x00000008090472a4 */ /* 0x001fe4000f8e02ff */
[----:B------:R-:W-:Y:S02]  /*0060*/  UIMAD.WIDE.U32 UR14, UR8, UR8, URZ ;  /* 0x00000008080e72a5 */ /* 0x000fe4000f8e00ff */
[----:B------:R-:W-:-:S04]  /*0070*/  UIMAD UR4, UR8, UR9, UR4 ;  /* 0x00000009080472a4 */ /* 0x000fc8000f8e0204 */
[----:B------:R-:W-:Y:S02]  /*0080*/  UIADD3 UR6, UPT, UPT, UR15, UR4, URZ ;  /* 0x000000040f067290 */ /* 0x000fe4000fffe0ff */
[----:B------:R-:W-:Y:S02]  /*0090*/  UIMAD.WIDE.U32 UR4, UR14, UR8, URZ ;  /* 0x000000080e0472a5 */ /* 0x000fe4000f8e00ff */
[----:B------:R-:W-:-:S04]  /*00a0*/  UIMAD UR7, UR6, UR8, URZ ;  /* 0x00000008060772a4 */ /* 0x000fc8000f8e02ff */
[----:B------:R-:W-:Y:S01]  /*00b0*/  UIMAD UR7, UR14, UR9, UR7 ;  /* 0x000000090e0772a4 */ /* 0x000fe2000f8e0207 */
[----:B-1----:R-:W-:-:S03]  /*00c0*/  IMAD R25, R25, UR10, R0 ;  /* 0x0000000a19197c24 */ /* 0x002fc6000f8e0200 */
[----:B------:R-:W-:Y:S02]  /*00d0*/  UIADD3 UR5, UPT, UPT, UR5, UR7, URZ ;  /* 0x0000000705057290 */ /* 0x000fe4000fffe0ff */
[----:B------:R-:W-:-:S04]  /*00e0*/  ISETP.LT.U32.AND P0, PT, R25, UR4, PT ;  /* 0x0000000419007c0c */ /* 0x000fc8000bf01070 */
[----:B------:R-:W-:-:S05]  /*00f0*/  IMAD.U32 R0, RZ, RZ, UR5 ;  /* 0x00000005ff007e24 */ /* 0x000fca000f8e00ff */
[----:B------:R-:W-:-:S13]  /*0100*/  ISETP.GT.AND.EX P0, PT, R0, RZ, PT, P0 ;  /* 0x000000ff0000720c */ /* 0x000fda0003f04300 */
[----:B------:R-:W-:Y:S05]  /*0110*/  @!P0 EXIT ;  /* 0x000000000000894d */ /* 0x000fea0003800000 */
[----:B------:R-:W-:-:S09]  /*0120*/  UISETP.NE.U32.AND UP0, UPT, UR6, URZ, UPT ;  /* 0x000000ff0600728c */ /* 0x000fd2000bf05070 */
[----:B------:R-:W-:Y:S05]  /*0130*/  BRA.U UP0, `(.L_x_0) ;  /* 0x0000000100507547 */ /* 0x000fea000b800000 */
[----:B------:R-:W0:Y:S01]  /*0140*/  I2F.U32.RP R0, UR14 ;  /* 0x0000000e00007d06 */ /* 0x000e220008209000 */
[----:B------:R-:W-:Y:S01]  /*0150*/  ISETP.NE.U32.AND P2, PT, RZ, UR14, PT ;  /* 0x0000000eff007c0c */ /* 0x000fe2000bf45070 */
[----:B------:R-:W-:-:S06]  /*0160*/  IMAD.MOV.U32 R11, RZ, RZ, RZ ;  /* 0x000000ffff0b7224 */ /* 0x000fcc00078e00ff */
[----:B0-----:R-:W0:Y:S02]  /*0170*/  MUFU.RCP R0, R0 ;  /* 0x0000000000007308 */ /* 0x001e240000001000 */
[----:B0-----:R-:W-:-:S06]  /*0180*/  VIADD R2, R0, 0xffffffe ;  /* 0x0ffffffe00027836 */ /* 0x001fcc0000000000 */
[----:B------:R0:W1:Y:S02]  /*0190*/  F2I.FTZ.U32.TRUNC.NTZ R3, R2 ;  /* 0x0000000200037305 */ /* 0x000064000021f000 */
[----:B0-----:R-:W-:Y:S02]  /*01a0*/  HFMA2 R2, -RZ, RZ, 0, 0 ;  /* 0x00000000ff027431 */ /* 0x001fe400000001ff */
[----:B-1----:R-:W-:-:S04]  /*01b0*/  IMAD.MOV R5, RZ, RZ, -R3 ;  /* 0x000000ffff057224 */ /* 0x002fc800078e0a03 */
[----:B------:R-:W-:-:S04]  /*01c0*/  IMAD R5, R5, UR14, RZ ;  /* 0x0000000e05057c24 */ /* 0x000fc8000f8e02ff */
[----:B------:R-:W-:-:S06]  /*01d0*/  IMAD.HI.U32 R4, R3, R5, R2 ;  /* 0x0000000503047227 */ /* 0x000fcc00078e0002 */
[----:B------:R-:W-:-:S04]  /*01e0*/  IMAD.HI.U32 R10, R4, R25, RZ ;  /* 0x00000019040a7227 */ /* 0x000fc800078e00ff */
[----:B------:R-:W-:-:S04]  /*01f0*/  IMAD.MOV R4, RZ, RZ, -R10 ;  /* 0x000000ffff047224 */ /* 0x000fc800078e0a0a */
[----:B------:R-:W-:-:S05]  /*0200*/  IMAD R3, R4, UR14, R25 ;  /* 0x0000000e04037c24 */ /* 0x000fca000f8e0219 */
[----:B------:R-:W-:-:S13]  /*0210*/  ISETP.GE.U32.AND P0, PT, R3, UR14, PT ;  /* 0x0000000e03007c0c */ /* 0x000fda000bf06070 */
[----:B------:R-:W-:Y:S02]  /*0220*/  @P0 VIADD R3, R3, -UR14 ;  /* 0x8000000e03030c36 */ /* 0x000fe40008000000 */
[----:B------:R-:W-:-:S03]  /*0230*/  @P0 VIADD R10, R10, 0x1 ;  /* 0x000000010a0a0836 */ /* 0x000fc60000000000 */
[----:B------:R-:W-:-:S13]  /*0240*/  ISETP.GE.U32.AND P1, PT, R3, UR14, PT ;  /* 0x0000000e03007c0c */ /* 0x000fda000bf26070 */
[----:B------:R-:W-:Y:S02]  /*0250*/  @P1 IADD3 R10, PT, PT, R10, 0x1, RZ ;  /* 0x000000010a0a1810 */ /* 0x000fe40007ffe0ff */
[----:B------:R-:W-:Y:S01]  /*0260*/  @!P2 LOP3.LUT R10, RZ, UR14, RZ, 0x33, !PT ;  /* 0x0000000eff0aac12 */ /* 0x000fe2000f8e33ff */
[----:B------:R-:W-:Y:S06]  /*0270*/  BRA `(.L_x_1) ;  /* 0x0000000000087947 */ /* 0x000fec0003800000 */
.L_x_0:
[----:B------:R-:W-:-:S07]  /*0280*/  MOV R0, 0x2a0 ;  /* 0x000002a000007802 */ /* 0x000fce0000000f00 */
[----:B------:R-:W-:Y:S05]  /*0290*/  CALL.REL.NOINC `($__internal_1_$__cuda_sm20_div_u64) ;  /* 0x0000001800707944 */ /* 0x000fea0003c00000 */
.L_x_1:
[----:B------:R-:W0:Y:S01]  /*02a0*/  LDCU UR4, c[0x0][0x394] ;  /* 0x00007280ff0477ac */ /* 0x000e220008000800 */
[C---:B------:R-:W-:Y:S01]  /*02b0*/  IMAD R3, R10.reuse, UR6, RZ ;  /* 0x000000060a037c24 */ /* 0x040fe2000f8e02ff */
[----:B------:R-:W-:Y:S01]  /*02c0*/  BSSY.RECONVERGENT B0, `(.L_x_2) ;  /* 0x000002f000007945 */ /* 0x000fe20003800200 */
[----:B------:R-:W-:Y:S01]  /*02d0*/  IMAD.WIDE.U32 R12, R10, UR14, RZ ;  /* 0x0000000e0a0c7c25 */ /* 0x000fe2000f8e00ff */
[----:B------:R-:W1:Y:S03]  /*02e0*/  LDCU.64 UR8, c[0x0][0x358] ;  /* 0x00006b00ff0877ac */ /* 0x000e660008000a00 */
[----:B------:R-:W-:Y:S01]  /*02f0*/  IMAD R3, R11, UR14, R3 ;  /* 0x0000000e0b037c24 */ /* 0x000fe2000f8e0203 */
[----:B------:R-:W-:-:S03]  /*0300*/  IADD3 R2, P0, PT, R25, -R12, RZ ;  /* 0x8000000c19027210 */ /* 0x000fc60007f1e0ff */
[----:B------:R-:W-:-:S05]  /*0310*/  IMAD.IADD R15, R13, 0x1, R3 ;  /* 0x000000010d0f7824 */ /* 0x000fca00078e0203 */
[----:B------:R-:W-:Y:S01]  /*0320*/  IADD3.X R3, PT, PT, RZ, ~R15, RZ, P0, !PT ;  /* 0x8000000fff037210 */ /* 0x000fe200007fe4ff */
[----:B0-----:R-:W-:-:S05]  /*0330*/  IMAD.U32 R7, RZ, RZ, UR4 ;  /* 0x00000004ff077e24 */ /* 0x001fca000f8e00ff */
[----:B------:R-:W-:-:S04]  /*0340*/  LOP3.LUT R0, R3, R7, RZ, 0xfc, !PT ;  /* 0x0000000703007212 */ /* 0x000fc800078efcff */
[----:B------:R-:W-:-:S13]  /*0350*/  ISETP.NE.U32.AND P0, PT, R0, RZ, PT ;  /* 0x000000ff0000720c */ /* 0x000fda0003f05070 */
[----:B-1----:R-:W-:Y:S05]  /*0360*/  @P0 BRA `(.L_x_3) ;  /* 0x0000000000640947 */ /* 0x002fea0003800000 */
[----:B------:R-:W0:Y:S01]  /*0370*/  LDCU UR4, c[0x0][0x390] ;  /* 0x00007200ff0477ac */ /* 0x000e220008000800 */
[----:B------:R-:W-:Y:S02]  /*0380*/  IMAD.MOV.U32 R17, RZ, RZ, RZ ;  /* 0x000000ffff117224 */ /* 0x000fe400078e00ff */
[----:B0-----:R-:W-:-:S04]  /*0390*/  IMAD.U32 R5, RZ, RZ, UR4 ;  /* 0x00000004ff057e24 */ /* 0x001fc8000f8e00ff */
[----:B------:R-:W0:Y:S01]  /*03a0*/  I2F.U32.RP R0, R5 ;  /* 0x0000000500007306 */ /* 0x000e220000209000 */
[----:B------:R-:W-:-:S07]  /*03b0*/  ISETP.NE.U32.AND P2, PT, R5, RZ, PT ;  /* 0x000000ff0500720c */ /* 0x000fce0003f45070 */
[----:B0-----:R-:W0:Y:S02]  /*03c0*/  MUFU.RCP R0, R0 ;  /* 0x0000000000007308 */ /* 0x001e240000001000 */
[----:B0-----:R-:W-:-:S06]  /*03d0*/  VIADD R8, R0, 0xffffffe ;  /* 0x0ffffffe00087836 */ /* 0x001fcc0000000000 */
[----:B------:R0:W1:Y:S02]  /*03e0*/  F2I.FTZ.U32.TRUNC.NTZ R9, R8 ;  /* 0x0000000800097305 */ /* 0x000064000021f000 */
[----:B0-----:R-:W-:Y:S02]  /*03f0*/  IMAD.MOV.U32 R8, RZ, RZ, RZ ;  /* 0x000000ffff087224 */ /* 0x001fe400078e00ff */
[----:B-1----:R-:W-:-:S05]  /*0400*/  IMAD R3, R9, R5, RZ ;  /* 0x0000000509037224 */ /* 0x002fca00078e02ff */
[----:B------:R-:W-:-:S05]  /*0410*/  IADD3 R3, PT, PT, -R3, RZ, RZ ;  /* 0x000000ff03037210 */ /* 0x000fca0007ffe1ff */
[----:B------:R-:W-:-:S04]  /*0420*/  IMAD.HI.U32 R9, R9, R3, R8 ;  /* 0x0000000309097227 */ /* 0x000fc800078e0008 */
[----:B------:R-:W-:Y:S02]  /*0430*/  IMAD.MOV.U32 R3, RZ, RZ, RZ ;  /* 0x000000ffff037224 */ /* 0x000fe400078e00ff */
[----:B------:R-:W-:-:S04]  /*0440*/  IMAD.HI.U32 R16, R9, R2, RZ ;  /* 0x0000000209107227 */ /* 0x000fc800078e00ff */
[----:B------:R-:W-:-:S04]  /*0450*/  IMAD.MOV R4, RZ, RZ, -R16 ;  /* 0x000000ffff047224 */ /* 0x000fc800078e0a10 */
[----:B------:R-:W-:-:S05]  /*0460*/  IMAD R4, R5, R4, R2 ;  /* 0x0000000405047224 */ /* 0x000fca00078e0202 */
[----:B------:R-:W-:-:S13]  /*0470*/  ISETP.GE.U32.AND P0, PT, R4, R5, PT ;  /* 0x000000050400720c */ /* 0x000fda0003f06070 */
[----:B------:R-:W-:Y:S01]  /*0480*/  @P0 IADD3 R4, PT, PT, R4, -R5, RZ ;  /* 0x8000000504040210 */ /* 0x000fe20007ffe0ff */
[----:B------:R-:W-:-:S03]  /*0490*/  @P0 VIADD R16, R16, 0x1 ;  /* 0x0000000110100836 */ /* 0x000fc60000000000 */
[----:B------:R-:W-:-:S13]  /*04a0*/  ISETP.GE.U32.AND P1, PT, R4, R5, PT ;  /* 0x000000050400720c */ /* 0x000fda0003f26070 */
[----:B------:R-:W-:Y:S01]  /*04b0*/  @P1 VIADD R16, R16, 0x1 ;  /* 0x0000000110101836 */ /* 0x000fe20000000000 */
[----:B------:R-:W-:-:S04]  /*04c0*/  @!P2 LOP3.LUT R16, RZ, R5, RZ, 0x33, !PT ;  /* 0x00000005ff10a212 */ /* 0x000fc800078e33ff */
[----:B------:R-:W-:-:S05]  /*04d0*/  IADD3 R0, PT, PT, -R16, RZ, RZ ;  /* 0x000000ff10007210 */ /* 0x000fca0007ffe1ff */
[----:B------:R-:W-:Y:S01]  /*04e0*/  IMAD R2, R5, R0, R2 ;  /* 0x0000000005027224 */ /* 0x000fe200078e0202 */
[----:B------:R-:W-:Y:S06]  /*04f0*/  BRA `(.L_x_4) ;  /* 0x00000000002c7947 */ /* 0x000fec0003800000 */
.L_x_3:
[----:B------:R-:W-:-:S07]  /*0500*/  MOV R0, 0x520 ;  /* 0x0000052000007802 */ /* 0x000fce0000000f00 */
[----:B------:R-:W-:Y:S05]  /*0510*/  CALL.REL.NOINC `($__internal_0_$__cuda_sm20_div_s64) ;  /* 0x00000010007c7944 */ /* 0x000fea0003c00000 */
[----:B------:R-:W0:Y:S01]  /*0520*/  LDCU.64 UR4, c[0x0][0x390] ;  /* 0x00007200ff0477ac */ /* 0x000e220008000a00 */
[----:B------:R-:W-:-:S05]  /*0530*/  IADD3 R9, P0, PT, RZ, -R16, RZ ;  /* 0x80000010ff097210 */ /* 0x000fca0007f1e0ff */
[----:B------:R-:W-:Y:S01]  /*0540*/  IMAD.X R0, RZ, RZ, ~R17, P0 ;  /* 0x000000ffff007224 */ /* 0x000fe200000e0e11 */
[----:B0-----:R-:W-:Y:S01]  /*0550*/  MOV R5, UR4 ;  /* 0x0000000400057c02 */ /* 0x001fe20008000f00 */
[----:B------:R-:W-:-:S04]  /*0560*/  IMAD.U32 R7, RZ, RZ, UR5 ;  /* 0x00000005ff077e24 */ /* 0x000fc8000f8e00ff */
[-C--:B------:R-:W-:Y:S02]  /*0570*/  IMAD R0, R0, R5.reuse, RZ ;  /* 0x0000000500007224 */ /* 0x080fe400078e02ff */
[----:B------:R-:W-:-:S04]  /*0580*/  IMAD.WIDE.U32 R2, R9, R5, R2 ;  /* 0x0000000509027225 */ /* 0x000fc800078e0002 */
[----:B------:R-:W-:-:S05]  /*0590*/  IMAD R9, R9, R7, R0 ;  /* 0x0000000709097224 */ /* 0x000fca00078e0200 */
[----:B------:R-:W-:-:S07]  /*05a0*/  IADD3 R3, PT, PT, R3, R9, RZ ;  /* 0x0000000903037210 */ /* 0x000fce0007ffe0ff */
.L_x_4:
[----:B------:R-:W-:Y:S05]  /*05b0*/  BSYNC.RECONVERGENT B0 ;  /* 0x0000000000007941 */ /* 0x000fea0003800200 */
.L_x_2:
[----:B------:R-:W0:Y:S01]  /*05c0*/  LDCU.64 UR4, c[0x0][0x388] ;  /* 0x00007100ff0477ac */ /* 0x000e220008000a00 */
[----:B------:R-:W1:Y:S01]  /*05d0*/  LDCU.64 UR10, c[0x0][0x390] ;  /* 0x00007200ff0a77ac */ /* 0x000e620008000a00 */
[----:B0-----:R-:W-:-:S04]  /*05e0*/  LEA R18, P0, R25, UR4, 0x3 ;  /* 0x0000000419127c11 */ /* 0x001fc8000f8018ff */
[----:B------:R-:W-:-:S05]  /*05f0*/  LEA.HI.X R19, R25, UR5, RZ, 0x3, P0 ;  /* 0x0000000519137c11 */ /* 0x000fca00080f1cff */
[----:B------:R0:W5:Y:S01]  /*0600*/  LDG.E.64 R26, desc[UR8][R18.64] ;  /* 0x00000008121a7981 */ /* 0x000162000c1e1b00 */
[----:B------:R-:W-:Y:S01]  /*0610*/  IADD3 R4, P0, PT, R10, 0x1, RZ ;  /* 0x000000010a047810 */ /* 0x000fe20007f1e0ff */
[----:B------:R-:W-:Y:S04]  /*0620*/  BSSY.RECONVERGENT B0, `(.L_x_5) ;  /* 0x000001d000007945 */ /* 0x000fe80003800200 */
[----:B------:R-:W-:-:S05]  /*0630*/  IMAD.X R0, RZ, RZ, R11, P0 ;  /* 0x000000ffff007224 */ /* 0x000fca00000e060b */
[----:B------:R-:W-:-:S04]  /*0640*/  LOP3.LUT R7, R0, R7, RZ, 0xfc, !PT ;  /* 0x0000000700077212 */ /* 0x000fc800078efcff */
[----:B------:R-:W-:-:S13]  /*0650*/  ISETP.NE.U32.AND P0, PT, R7, RZ, PT ;  /* 0x000000ff0700720c */ /* 0x000fda0003f05070 */
[----:B01----:R-:W-:Y:S05]  /*0660*/  @P0 BRA `(.L_x_6) ;  /* 0x00000000004c0947 */ /* 0x003fea0003800000 */
[----:B------:R-:W0:Y:S01]  /*0670*/  I2F.U32.RP R8, R5 ;  /* 0x0000000500087306 */ /* 0x000e220000209000 */
[----:B------:R-:W-:-:S07]  /*0680*/  ISETP.NE.U32.AND P1, PT, R5, RZ, PT ;  /* 0x000000ff0500720c */ /* 0x000fce0003f25070 */
[----:B0-----:R-:W0:Y:S02]  /*0690*/  MUFU.RCP R8, R8 ;  /* 0x0000000800087308 */ /* 0x001e240000001000 */
[----:B0-----:R-:W-:-:S06]  /*06a0*/  VIADD R6, R8, 0xffffffe ;  /* 0x0ffffffe08067836 */ /* 0x001fcc0000000000 */
[----:B------:R0:W1:Y:S02]  /*06b0*/  F2I.FTZ.U32.TRUNC.NTZ R7, R6 ;  /* 0x0000000600077305 */ /* 0x000064000021f000 */
[----:B0-----:R-:W-:Y:S01]  /*06c0*/  IMAD.MOV.U32 R6, RZ, RZ, RZ ;  /* 0x000000ffff067224 */ /* 0x001fe200078e00ff */
[----:B-1----:R-:W-:-:S05]  /*06d0*/  IADD3 R0, PT, PT, RZ, -R7, RZ ;  /* 0x80000007ff007210 */ /* 0x002fca0007ffe0ff */
[----:B------:R-:W-:-:S04]  /*06e0*/  IMAD R9, R0, R5, RZ ;  /* 0x0000000500097224 */ /* 0x000fc800078e02ff */
[----:B------:R-:W-:-:S06]  /*06f0*/  IMAD.HI.U32 R9, R7, R9, R6 ;  /* 0x0000000907097227 */ /* 0x000fcc00078e0006 */
[----:B------:R-:W-:-:S04]  /*0700*/  IMAD.HI.U32 R0, R9, R4, RZ ;  /* 0x0000000409007227 */ /* 0x000fc800078e00ff */
[----:B------:R-:W-:-:S04]  /*0710*/  IMAD.MOV R0, RZ, RZ, -R0 ;  /* 0x000000ffff007224 */ /* 0x000fc800078e0a00 */
[----:B------:R-:W-:-:S05]  /*0720*/  IMAD R4, R5, R0, R4 ;  /* 0x0000000005047224 */ /* 0x000fca00078e0204 */
[----:B------:R-:W-:-:S13]  /*0730*/  ISETP.GE.U32.AND P0, PT, R4, R5, PT ;  /* 0x000000050400720c */ /* 0x000fda0003f06070 */
[----:B------:R-:W-:-:S04]  /*0740*/  @P0 IADD3 R4, PT, PT, R4, -R5, RZ ;  /* 0x8000000504040210 */ /* 0x000fc80007ffe0ff */
[----:B------:R-:W-:-:S13]  /*0750*/  ISETP.GE.U32.AND P0, PT, R4, R5, PT ;  /* 0x000000050400720c */ /* 0x000fda0003f06070 */
[----:B------:R-:W-:Y:S01]  /*0760*/  @P0 IMAD.IADD R4, R4, 0x1, -R5 ;  /* 0x0000000104040824 */ /* 0x000fe200078e0a05 */
[----:B------:R-:W-:Y:S01]  /*0770*/  @!P1 LOP3.LUT R4, RZ, R5, RZ, 0x33, !PT ;  /* 0x00000005ff049212 */ /* 0x000fe200078e33ff */
[----:B------:R-:W-:Y:S01]  /*0780*/  IMAD.MOV.U32 R5, RZ, RZ, RZ ;  /* 0x000000ffff057224 */ /* 0x000fe200078e00ff */
[----:B------:R-:W-:Y:S06]  /*0790*/  BRA `(.L_x_7) ;  /* 0x0000000000147947 */ /* 0x000fec0003800000 */
.L_x_6:
[----:B------:R-:W-:Y:S01]  /*07a0*/  MOV R7, R4 ;  /* 0x0000000400077202 */ /* 0x000fe20000000f00 */
[----:B------:R-:W-:Y:S01]  /*07b0*/  IMAD.MOV.U32 R5, RZ, RZ, R0 ;  /* 0x000000ffff057224 */ /* 0x000fe200078e0000 */
[----:B------:R-:W-:-:S07]  /*07c0*/  MOV R4, 0x7e0 ;  /* 0x000007e000047802 */ /* 0x000fce0000000f00 */
[----:B-----5:R-:W-:Y:S05]  /*07d0*/  CALL.REL.NOINC `($__internal_2_$__cuda_sm20_rem_s64) ;  /* 0x0000001800307944 */ /* 0x020fea0003c00000 */
[----:B------:R-:W-:-:S07]  /*07e0*/  IMAD.MOV.U32 R4, RZ, RZ, R0 ;  /* 0x000000ffff047224 */ /* 0x000fce00078e0000 */
.L_x_7:
[----:B------:R-:W-:Y:S05]  /*07f0*/  BSYNC.RECONVERGENT B0 ;  /* 0x0000000000007941 */ /* 0x000fea0003800200 */
.L_x_5:
[----:B------:R-:W0:Y:S01]  /*0800*/  LDCU.64 UR20, c[0x0][0x390] ;  /* 0x00007200ff1477ac */ /* 0x000e220008000a00 */
[----:B------:R-:W-:Y:S01]  /*0810*/  IMAD R9, R4, UR6, RZ ;  /* 0x0000000604097c24 */ /* 0x000fe2000f8e02ff */
[----:B------:R-:W1:Y:S03]  /*0820*/  LDCU.128 UR16, c[0x0][0x380] ;  /* 0x00007000ff1077ac */ /* 0x000e660008000c00 */
[----:B------:R-:W-:Y:S02]  /*0830*/  IMAD R5, R5, UR14, R9 ;  /* 0x0000000e05057c24 */ /* 0x000fe4000f8e0209 */
[----:B0-----:R-:W-:Y:S02]  /*0840*/  IMAD R7, R17, UR20, RZ ;  /* 0x0000001411077c24 */ /* 0x001fe4000f8e02ff */
[----:B------:R-:W-:-:S04]  /*0850*/  IMAD.WIDE.U32 R20, R16, UR20, R2 ;  /* 0x0000001410147c25 */ /* 0x000fc8000f8e0002 */
[----:B------:R-:W-:Y:S02]  /*0860*/  IMAD R7, R16, UR21, R7 ;  /* 0x0000001510077c24 */ /* 0x000fe4000f8e0207 */
[----:B------:R-:W-:-:S03]  /*0870*/  IMAD.MOV.U32 R22, RZ, RZ, R20 ;  /* 0x000000ffff167224 */ /* 0x000fc600078e0014 */
[----:B------:R-:W-:-:S03]  /*0880*/  IADD3 R23, PT, PT, R21, R7, RZ ;  /* 0x0000000715177210 */ /* 0x000fc60007ffe0ff */
[----:B------:R-:W-:-:S04]  /*0890*/  IMAD.WIDE.U32 R6, R4, UR14, R22 ;  /* 0x0000000e04067c25 */ /* 0x000fc8000f8e0016 */
[----:B------:R-:W-:Y:S01]  /*08a0*/  IMAD.IADD R5, R7, 0x1, R5 ;  /* 0x0000000107057824 */ /* 0x000fe200078e0205 */
[----:B-1----:R-:W-:-:S04]  /*08b0*/  LEA R4, P0, R6, UR18, 0x3 ;  /* 0x0000001206047c11 */ /* 0x002fc8000f8018ff */
[----:B------:R-:W-:Y:S02]  /*08c0*/  LEA.HI.X R5, R6, UR19, R5, 0x3, P0 ;  /* 0x0000001306057c11 */ /* 0x000fe400080f1c05 */
[----:B------:R-:W-:-:S04]  /*08d0*/  LEA R24, P0, R25, UR16, 0x3 ;  /* 0x0000001019187c11 */ /* 0x000fc8000f8018ff */
[----:B------:R-:W2:Y:S01]  /*08e0*/  LDG.E.64 R4, desc[UR8][R4.64] ;  /* 0x0000000804047981 */ /* 0x000ea2000c1e1b00 */
[----:B------:R-:W-:-:S05]  /*08f0*/  LEA.HI.X R25, R25, UR17, RZ, 0x3, P0 ;  /* 0x0000001119197c11 */ /* 0x000fca00080f1cff */
[----:B------:R-:W3:Y:S01]  /*0900*/  LDG.E.64 R6, desc[UR8][R24.64] ;  /* 0x0000000818067981 */ /* 0x000ee2000c1e1b00 */
[----:B------:R-:W-:-:S04]  /*0910*/  UIADD3 UR7, UP0, UPT, UR20, -0x1, URZ ;  /* 0xffffffff14077890 */ /* 0x000fc8000ff1e0ff */
[----:B------:R-:W-:Y:S01]  /*0920*/  UIADD3.X UR12, UPT, UPT, UR21, -0x1, URZ, UP0, !UPT ;  /* 0xffffffff150c7890 */ /* 0x000fe200087fe4ff */
[----:B--2--5:R-:W-:-:S08]  /*0930*/  DADD R26, R26, -R4 ;  /* 0x000000001a1a7229 */ /* 0x024fd00000000804 */
[----:B---3--:R-:W-:-:S07]  /*0940*/  DADD R26, R26, R6 ;  /* 0x000000001a1a7229 */ /* 0x008fce0000000006 */
[----:B------:R0:W-:Y:S04]  /*0950*/  STG.E.64 desc[UR8][R24.64], R26 ;  /* 0x0000001a18007986 */ /* 0x0001e8000c101b08 */
[----:B------:R0:W5:Y:S01]  /*0960*/  LDG.E.64 R28, desc[UR8][R18.64] ;  /* 0x00000008121c7981 */ /* 0x000162000c1e1b00 */
[----:B------:R-:W-:Y:S01]  /*0970*/  IADD3 R7, P0, PT, R10, UR7, RZ ;  /* 0x000000070a077c10 */ /* 0x000fe2000ff1e0ff */
[----:B------:R-:W-:Y:S03]  /*0980*/  BSSY.RECONVERGENT B0, `(.L_x_8) ;  /* 0x000001b000007945 */ /* 0x000fe60003800200 */
[----:B------:R-:W-:-:S04]  /*0990*/  IADD3.X R5, PT, PT, R11, UR12, RZ, P0, !PT ;  /* 0x0000000c0b057c10 */ /* 0x000fc800087fe4ff */
[----:B------:R-:W-:-:S04]  /*09a0*/  LOP3.LUT R0, R5, UR21, RZ, 0xfc, !PT ;  /* 0x0000001505007c12 */ /* 0x000fc8000f8efcff */
[----:B------:R-:W-:-:S13]  /*09b0*/  ISETP.NE.U32.AND P0, PT, R0, RZ, PT ;  /* 0x000000ff0000720c */ /* 0x000fda0003f05070 */
[----:B0-----:R-:W-:Y:S05]  /*09c0*/  @P0 BRA `(.L_x_9) ;  /* 0x00000000004c0947 */ /* 0x001fea0003800000 */
[----:B------:R-:W0:Y:S01]  /*09d0*/  I2F.U32.RP R6, UR20 ;  /* 0x0000001400067d06 */ /* 0x000e220008209000 */
[----:B------:R-:W-:Y:S01]  /*09e0*/  IMAD.MOV.U32 R4, RZ, RZ, RZ ;  /* 0x000000ffff047224 */ /* 0x000fe200078e00ff */
[----:B------:R-:W-:-:S06]  /*09f0*/  ISETP.NE.U32.AND P1, PT, RZ, UR20, PT ;  /* 0x00000014ff007c0c */ /* 0x000fcc000bf25070 */
[----:B0-----:R-:W0:Y:S02]  /*0a00*/  MUFU.RCP R6, R6 ;  /* 0x0000000600067308 */ /* 0x001e240000001000 */
[----:B0-----:R-:W-:-:S06]  /*0a10*/  IADD3 R5, PT, PT, R6, 0xffffffe, RZ ;  /* 0x0ffffffe06057810 */ /* 0x001fcc0007ffe0ff */
[----:B------:R-:W0:Y:S02]  /*0a20*/  F2I.FTZ.U32.TRUNC.NTZ R5, R5 ;  /* 0x0000000500057305 */ /* 0x000e24000021f000 */
[----:B0-----:R-:W-:-:S04]  /*0a30*/  IMAD.MOV R9, RZ, RZ, -R5 ;  /* 0x000000ffff097224 */ /* 0x001fc800078e0a05 */
[----:B------:R-:W-:-:S04]  /*0a40*/  IMAD R9, R9, UR20, RZ ;  /* 0x0000001409097c24 */ /* 0x000fc8000f8e02ff */
[----:B------:R-:W-:Y:S01]  /*0a50*/  IMAD.HI.U32 R0, R5, R9, R4 ;  /* 0x0000000905007227 */ /* 0x000fe200078e0004 */
[----:B------:R-:W-:-:S05]  /*0a60*/  MOV R5, RZ ;  /* 0x000000ff00057202 */ /* 0x000fca0000000f00 */
[----:B------:R-:W-:-:S05]  /*0a70*/  IMAD.HI.U32 R0, R0, R7, RZ ;  /* 0x0000000700007227 */ /* 0x000fca00078e00ff */
[----:B------:R-:W-:-:S05]  /*0a80*/  IADD3 R0, PT, PT, -R0, RZ, RZ ;  /* 0x000000ff00007210 */ /* 0x000fca0007ffe1ff */
[----:B------:R-:W-:-:S05]  /*0a90*/  IMAD R4, R0, UR20, R7 ;  /* 0x0000001400047c24 */ /* 0x000fca000f8e0207 */
[----:B------:R-:W-:-:S13]  /*0aa0*/  ISETP.GE.U32.AND P0, PT, R4, UR20, PT ;  /* 0x0000001404007c0c */ /* 0x000fda000bf06070 */
[----:B------:R-:W-:-:S05]  /*0ab0*/  @P0 VIADD R4, R4, -UR20 ;  /* 0x8000001404040c36 */ /* 0x000fca0008000000 */
[----:B------:R-:W-:-:S13]  /*0ac0*/  ISETP.GE.U32.AND P0, PT, R4, UR20, PT ;  /* 0x0000001404007c0c */ /* 0x000fda000bf06070 */
[----:B------:R-:W-:Y:S01]  /*0ad0*/  @P0 VIADD R4, R4, -UR20 ;  /* 0x8000001404040c36 */ /* 0x000fe20008000000 */
[----:B------:R-:W-:Y:S01]  /*0ae0*/  @!P1 LOP3.LUT R4, RZ, UR20, RZ, 0x33, !PT ;  /* 0x00000014ff049c12 */ /* 0x000fe2000f8e33ff */
[----:B------:R-:W-:Y:S06]  /*0af0*/  BRA `(.L_x_10) ;  /* 0x00000000000c7947 */ /* 0x000fec0003800000 */
.L_x_9:
[----:B------:R-:W-:-:S07]  /*0b00*/  MOV R4, 0xb20 ;  /* 0x00000b2000047802 */ /* 0x000fce0000000f00 */
[----:B-----5:R-:W-:Y:S05]  /*0b10*/  CALL.REL.NOINC `($__internal_2_$__cuda_sm20_rem_s64) ;  /* 0x0000001400607944 */ /* 0x020fea0003c00000 */
[----:B------:R-:W-:-:S07]  /*0b20*/  IMAD.MOV.U32 R4, RZ, RZ, R0 ;  /* 0x000000ffff047224 */ /* 0x000fce00078e0000 */
.L_x_10:
[----:B------:R-:W-:Y:S05]  /*0b30*/  BSYNC.RECONVERGENT B0 ;  /* 0x0000000000007941 */ /* 0x000fea0003800200 */
.L_x_8:
[----:B------:R-:W0:Y:S01]  /*0b40*/  LDCU.64 UR4, c[0x0][0x388] ;  /* 0x00007100ff0477ac */ /* 0x000e220008000a00 */
[----:B------:R-:W-:Y:S01]  /*0b50*/  MOV R7, R23 ;  /* 0x0000001700077202 */ /* 0x000fe20000000f00 */
[C---:B------:R-:W-:Y:S02]  /*0b60*/  IMAD R9, R4.reuse, UR6, RZ ;  /* 0x0000000604097c24 */ /* 0x040fe4000f8e02ff */
[----:B------:R-:W-:Y:S02]  /*0b70*/  IMAD.MOV.U32 R6, RZ, RZ, R20 ;  /* 0x000000ffff067224 */ /* 0x000fe400078e0014 */
[----:B------:R-:W-:Y:S02]  /*0b80*/  IMAD R5, R5, UR14, R9 ;  /* 0x0000000e05057c24 */ /* 0x000fe4000f8e0209 */
[----:B------:R-:W-:-:S04]  /*0b90*/  IMAD.WIDE.U32 R6, R4, UR14, R6 ;  /* 0x0000000e04067c25 */ /* 0x000fc8000f8e0006 */
[----:B------:R-:W-:Y:S01]  /*0ba0*/  IMAD.IADD R5, R7, 0x1, R5 ;  /* 0x0000000107057824 */ /* 0x000fe200078e0205 */
[C---:B0-----:R-:W-:Y:S01]  /*0bb0*/  LEA R8, P0, R6.reuse, UR4, 0x3 ;  /* 0x0000000406087c11 */ /* 0x041fe2000f8018ff */
[----:B------:R-:W0:Y:S03]  /*0bc0*/  LDCU UR4, c[0x0][0x394] ;  /* 0x00007280ff0477ac */ /* 0x000e260008000800 */
[----:B------:R-:W-:-:S05]  /*0bd0*/  LEA.HI.X R9, R6, UR5, R5, 0x3, P0 ;  /* 0x0000000506097c11 */ /* 0x000fca00080f1c05 */
[----:B------:R-:W2:Y:S01]  /*0be0*/  LDG.E.64 R4, desc[UR8][R8.64] ;  /* 0x0000000808047981 */ /* 0x000ea2000c1e1b00 */
[----:B------:R-:W-:Y:S01]  /*0bf0*/  IADD3 R7, P0, PT, R16, 0x1, RZ ;  /* 0x0000000110077810 */ /* 0x000fe20007f1e0ff */
[----:B--2--5:R-:W-:-:S08]  /*0c00*/  DADD R4, R28, -R4 ;  /* 0x000000001c047229 */ /* 0x024fd00000000804 */
[----:B------:R-:W-:-:S07]  /*0c10*/  DADD R10, R26, R4 ;  /* 0x000000001a0a7229 */ /* 0x000fce0000000004 */
[----:B------:R1:W-:Y:S04]  /*0c20*/  STG.E.64 desc[UR8][R24.64], R10 ;  /* 0x0000000a18007986 */ /* 0x0003e8000c101b08 */
[----:B------:R1:W5:Y:S01]  /*0c30*/  LDG.E.64 R22, desc[UR8][R18.64] ;  /* 0x0000000812167981 */ /* 0x000362000c1e1b00 */
[----:B------:R-:W-:Y:S01]  /*0c40*/  IMAD.X R5, RZ, RZ, R17, P0 ;  /* 0x000000ffff057224 */ /* 0x000fe200000e0611 */
[----:B------:R-:W-:Y:S04]  /*0c50*/  BSSY.RECONVERGENT B0, `(.L_x_11) ;  /* 0x000001b000007945 */ /* 0x000fe80003800200 */
[----:B0-----:R-:W-:-:S04]  /*0c60*/  LOP3.LUT R0, R5, UR4, RZ, 0xfc, !PT ;  /* 0x0000000405007c12 */ /* 0x001fc8000f8efcff */
[----:B------:R-:W-:-:S13]  /*0c70*/  ISETP.NE.U32.AND P0, PT, R0, RZ, PT ;  /* 0x000000ff0000720c */ /* 0x000fda0003f05070 */
[----:B-1----:R-:W-:Y:S05]  /*0c80*/  @P0 BRA `(.L_x_12) ;  /* 0x0000000000500947 */ /* 0x002fea0003800000 */
[----:B------:R-:W0:Y:S01]  /*0c90*/  LDCU UR4, c[0x0][0x390] ;  /* 0x00007200ff0477ac */ /* 0x000e220008000800 */
[----:B------:R-:W-:Y:S01]  /*0ca0*/  IMAD.MOV.U32 R4, RZ, RZ, RZ ;  /* 0x000000ffff047224 */ /* 0x000fe200078e00ff */
[----:B0-----:R-:W0:Y:S01]  /*0cb0*/  I2F.U32.RP R6, UR4 ;  /* 0x0000000400067d06 */ /* 0x001e220008209000 */
[----:B------:R-:W-:-:S07]  /*0cc0*/  ISETP.NE.U32.AND P1, PT, RZ, UR4, PT ;  /* 0x00000004ff007c0c */ /* 0x000fce000bf25070 */
        /* <DEDUP_REMOVED lines=16> */
.L_x_12:
[----:B------:R-:W-:-:S07]  /*0dd0*/  MOV R4, 0xdf0 ;  /* 0x00000df000047802 */ /* 0x000fce0000000f00 */
[----:B-----5:R-:W-:Y:S05]  /*0de0*/  CALL.REL.NOINC `($__internal_2_$__cuda_sm20_rem_s64) ;  /* 0x0000001000ac7944 */ /* 0x020fea0003c00000 */
[----:B------:R-:W-:-:S07]  /*0df0*/  IMAD.MOV.U32 R4, RZ, RZ, R0 ;  /* 0x000000ffff047224 */ /* 0x000fce00078e0000 */
.L_x_13:
[----:B------:R-:W-:Y:S05]  /*0e00*/  BSYNC.RECONVERGENT B0 ;  /* 0x0000000000007941 */ /* 0x000fea0003800200 */
.L_x_11:
[----:B------:R-:W0:Y:S01]  /*0e10*/  LDCU.64 UR14, c[0x0][0x390] ;  /* 0x00007200ff0e77ac */ /* 0x000e220008000a00 */
[----:B------:R-:W-:Y:S01]  /*0e20*/  IADD3 R20, P0, PT, R2, R12, RZ ;  /* 0x0000000c02147210 */ /* 0x000fe20007f1e0ff */
[----:B------:R-:W1:Y:S04]  /*0e30*/  LDCU.64 UR4, c[0x0][0x388] ;  /* 0x00007100ff0477ac */ /* 0x000e680008000a00 */
[----:B------:R-:W-:Y:S02]  /*0e40*/  IMAD.X R21, R3, 0x1, R15, P0 ;  /* 0x0000000103157824 */ /* 0x000fe400000e060f */
[----:B0-----:R-:W-:-:S04]  /*0e50*/  IMAD R5, R5, UR14, RZ ;  /* 0x0000000e05057c24 */ /* 0x001fc8000f8e02ff */
[C---:B------:R-:W-:Y:S02]  /*0e60*/  IMAD R7, R4.reuse, UR15, R5 ;  /* 0x0000000f04077c24 */ /* 0x040fe4000f8e0205 */
[----:B------:R-:W-:-:S05]  /*0e70*/  IMAD.WIDE.U32 R4, R4, UR14, R20 ;  /* 0x0000000e04047c25 */ /* 0x000fca000f8e0014 */
[----:B------:R-:W-:Y:S02]  /*0e80*/  IADD3 R5, PT, PT, R5, R7, RZ ;  /* 0x0000000705057210 */ /* 0x000fe40007ffe0ff */
[----:B-1----:R-:W-:-:S04]  /*0e90*/  LEA R6, P0, R4, UR4, 0x3 ;  /* 0x0000000404067c11 */ /* 0x002fc8000f8018ff */
[----:B------:R-:W-:-:S05]  /*0ea0*/  LEA.HI.X R7, R4, UR5, R5, 0x3, P0 ;  /* 0x0000000504077c11 */ /* 0x000fca00080f1c05 */
[----:B------:R0:W2:Y:S02]  /*0eb0*/  LDG.E.64 R4, desc[UR8][R6.64] ;  /* 0x0000000806047981 */ /* 0x0000a4000c1e1b00 */
[----:B0-----:R-:W-:Y:S01]  /*0ec0*/  IADD3 R7, P0, PT, R16, UR7, RZ ;  /* 0x0000000710077c10 */ /* 0x001fe2000ff1e0ff */
[----:B--2--5:R-:W-:-:S08]  /*0ed0*/  DADD R4, R22, -R4 ;  /* 0x0000000016047229 */ /* 0x024fd00000000804 */
[----:B------:R-:W-:-:S07]  /*0ee0*/  DADD R10, R10, R4 ;  /* 0x000000000a0a7229 */ /* 0x000fce0000000004 */
[----:B------:R0:W-:Y:S04]  /*0ef0*/  STG.E.64 desc[UR8][R24.64], R10 ;  /* 0x0000000a18007986 */ /* 0x0001e8000c101b08 */
[----:B------:R0:W5:Y:S01]  /*0f00*/  LDG.E.64 R22, desc[UR8][R18.64] ;  /* 0x0000000812167981 */ /* 0x000162000c1e1b00 */
[----:B------:R-:W-:Y:S01]  /*0f10*/  IADD3.X R5, PT, PT, R17, UR12, RZ, P0, !PT ;  /* 0x0000000c11057c10 */ /* 0x000fe200087fe4ff */
[----:B------:R-:W-:Y:S03]  /*0f20*/  BSSY.RECONVERGENT B0, `(.L_x_14) ;  /* 0x000001a000007945 */ /* 0x000fe60003800200 */
[----:B------:R-:W-:-:S04]  /*0f30*/  LOP3.LUT R0, R5, UR15, RZ, 0xfc, !PT ;  /* 0x0000000f05007c12 */ /* 0x000fc8000f8efcff */
[----:B------:R-:W-:-:S13]  /*0f40*/  ISETP.NE.U32.AND P0, PT, R0, RZ, PT ;  /* 0x000000ff0000720c */ /* 0x000fda0003f05070 */
[----:B0-----:R-:W-:Y:S05]  /*0f50*/  @P0 BRA `(.L_x_15) ;  /* 0x00000000004c0947 */ /* 0x001fea0003800000 */
[----:B------:R-:W0:Y:S01]  /*0f60*/  I2F.U32.RP R6, UR14 ;  /* 0x0000000e00067d06 */ /* 0x000e220008209000 */
[----:B------:R-:W-:Y:S02]  /*0f70*/  MOV R4, RZ ;  /* 0x000000ff00047202 */ /* 0x000fe40000000f00 */
[----:B------:R-:W-:-:S05]  /*0f80*/  ISETP.NE.U32.AND P1, PT, RZ, UR14, PT ;  /* 0x0000000eff007c0c */ /* 0x000fca000bf25070 */
[----:B0-----:R-:W0:Y:S02]  /*0f90*/  MUFU.RCP R6, R6 ;  /* 0x0000000600067308 */ /* 0x001e240000001000 */
[----:B0-----:R-:W-:-:S06]  /*0fa0*/  VIADD R5, R6, 0xffffffe ;  /* 0x0ffffffe06057836 */ /* 0x001fcc0000000000 */
[----:B------:R-:W0:Y:S02]  /*0fb0*/  F2I.FTZ.U32.TRUNC.NTZ R5, R5 ;  /* 0x0000000500057305 */ /* 0x000e24000021f000 */
[----:B0-----:R-:W-:-:S04]  /*0fc0*/  IMAD.MOV R9, RZ, RZ, -R5 ;  /* 0x000000ffff097224 */ /* 0x001fc800078e0a05 */
[----:B------:R-:W-:-:S04]  /*0fd0*/  IMAD R9, R9, UR14, RZ ;  /* 0x0000000e09097c24 */ /* 0x000fc8000f8e02ff */
[----:B------:R-:W-:-:S04]  /*0fe0*/  IMAD.HI.U32 R0, R5, R9, R4 ;  /* 0x0000000905007227 */ /* 0x000fc800078e0004 */
[----:B------:R-:W-:Y:S02]  /*0ff0*/  IMAD.MOV.U32 R5, RZ, RZ, RZ ;  /* 0x000000ffff057224 */ /* 0x000fe400078e00ff */
[----:B------:R-:W-:-:S04]  /*1000*/  IMAD.HI.U32 R0, R0, R7, RZ ;  /* 0x0000000700007227 */ /* 0x000fc800078e00ff */
[----:B------:R-:W-:-:S04]  /*1010*/  IMAD.MOV R0, RZ, RZ, -R0 ;  /* 0x000000ffff007224 */ /* 0x000fc800078e0a00 */
[----:B------:R-:W-:-:S05]  /*1020*/  IMAD R4, R0, UR14, R7 ;  /* 0x0000000e00047c24 */ /* 0x000fca000f8e0207 */
[----:B------:R-:W-:-:S13]  /*1030*/  ISETP.GE.U32.AND P0, PT, R4, UR14, PT ;  /* 0x0000000e04007c0c */ /* 0x000fda000bf06070 */
[----:B------:R-:W-:-:S05]  /*1040*/  @P0 VIADD R4, R4, -UR14 ;  /* 0x8000000e04040c36 */ /* 0x000fca0008000000 */
[----:B------:R-:W-:-:S13]  /*1050*/  ISETP.GE.U32.AND P0, PT, R4, UR14, PT ;  /* 0x0000000e04007c0c */ /* 0x000fda000bf06070 */
[----:B------:R-:W-:Y:S02]  /*1060*/  @P0 IADD3 R4, PT, PT, R4, -UR14, RZ ;  /* 0x8000000e04040c10 */ /* 0x000fe4000fffe0ff */
[----:B------:R-:W-:Y:S01]  /*1070*/  @!P1 LOP3.LUT R4, RZ, UR14, RZ, 0x33, !PT ;  /* 0x0000000eff049c12 */ /* 0x000fe2000f8e33ff */
[----:B------:R-:W-:Y:S06]  /*1080*/  BRA `(.L_x_16) ;  /* 0x00000000000c7947 */ /* 0x000fec0003800000 */
.L_x_15:
[----:B------:R-:W-:-:S07]  /*1090*/  MOV R4, 0x10b0 ;  /* 0x000010b000047802 */ /* 0x000fce0000000f00 */
[----:B-----5:R-:W-:Y:S05]  /*10a0*/  CALL.REL.NOINC `($__internal_2_$__cuda_sm20_rem_s64) ;  /* 0x0000000c00fc7944 */ /* 0x020fea0003c00000 */
[----:B------:R-:W-:-:S07]  /*10b0*/  IMAD.MOV.U32 R4, RZ, RZ, R0 ;  /* 0x000000ffff047224 */ /* 0x000fce00078e0000 */
.L_x_16:
[----:B------:R-:W-:Y:S05]  /*10c0*/  BSYNC.RECONVERGENT B0 ;  /* 0x0000000000007941 */ /* 0x000fea0003800200 */
.L_x_14:
[----:B------:R-:W0:Y:S01]  /*10d0*/  LDCU.64 UR14, c[0x0][0x390] ;  /* 0x00007200ff0e77ac */ /* 0x000e220008000a00 */
[----:B------:R-:W-:Y:S01]  /*10e0*/  MOV R6, R20 ;  /* 0x0000001400067202 */ /* 0x000fe20000000f00 */
[----:B------:R-:W-:Y:S01]  /*10f0*/  IMAD.MOV.U32 R7, RZ, RZ, R21 ;  /* 0x000000ffff077224 */ /* 0x000fe200078e0015 */
[----:B------:R-:W1:Y:S01]  /*1100*/  LDCU.64 UR4, c[0x0][0x388] ;  /* 0x00007100ff0477ac */ /* 0x000e620008000a00 */
[----:B0-----:R-:W-:Y:S02]  /*1110*/  IMAD R5, R5, UR14, RZ ;  /* 0x0000000e05057c24 */ /* 0x001fe4000f8e02ff */
[----:B------:R-:W-:-:S04]  /*1120*/  IMAD.WIDE.U32 R6, R4, UR14, R6 ;  /* 0x0000000e04067c25 */ /* 0x000fc8000f8e0006 */
[----:B------:R-:W-:Y:S01]  /*1130*/  IMAD R5, R4, UR15, R5 ;  /* 0x0000000f04057c24 */ /* 0x000fe2000f8e0205 */
[----:B-1----:R-:W-:-:S03]  /*1140*/  LEA R8, P0, R6, UR4, 0x3 ;  /* 0x0000000406087c11 */ /* 0x002fc6000f8018ff */
[----:B------:R-:W-:-:S05]  /*1150*/  IMAD.IADD R5, R7, 0x1, R5 ;  /* 0x0000000107057824 */ /* 0x000fca00078e0205 */
[----:B------:R-:W-:-:S05]  /*1160*/  LEA.HI.X R9, R6, UR5, R5, 0x3, P0 ;  /* 0x0000000506097c11 */ /* 0x000fca00080f1c05 */
[----:B------:R-:W2:Y:S01]  /*1170*/  LDG.E.64 R4, desc[UR8][R8.64] ;  /* 0x0000000808047981 */ /* 0x000ea2000c1e1b00 */
[----:B------:R-:W-:Y:S01]  /*1180*/  IADD3 R7, P0, PT, R2, 0x1, RZ ;  /* 0x0000000102077810 */ /* 0x000fe20007f1e0ff */
[----:B--2--5:R-:W-:-:S08]  /*1190*/  DADD R4, R22, -R4 ;  /* 0x0000000016047229 */ /* 0x024fd00000000804 */
[----:B------:R-:W-:-:S07]  /*11a0*/  DADD R10, R10, R4 ;  /* 0x000000000a0a7229 */ /* 0x000fce0000000004 */
[----:B------:R0:W-:Y:S04]  /*11b0*/  STG.E.64 desc[UR8][R24.64], R10 ;  /* 0x0000000a18007986 */ /* 0x0001e8000c101b08 */
[----:B------:R0:W5:Y:S01]  /*11c0*/  LDG.E.64 R20, desc[UR8][R18.64] ;  /* 0x0000000812147981 */ /* 0x000162000c1e1b00 */
[----:B------:R-:W-:Y:S01]  /*11d0*/  IADD3.X R5, PT, PT, RZ, R3, RZ, P0, !PT ;  /* 0x00000003ff057210 */ /* 0x000fe200007fe4ff */
[----:B------:R-:W-:Y:S01]  /*11e0*/  IMAD R13, R17, UR14, RZ ;  /* 0x0000000e110d7c24 */ /* 0x000fe2000f8e02ff */
[----:B------:R-:W-:Y:S01]  /*11f0*/  BSSY.RECONVERGENT B0, `(.L_x_17) ;  /* 0x000001e000007945 */ /* 0x000fe20003800200 */
[----:B------:R-:W-:Y:S01]  /*1200*/  IMAD.MOV.U32 R14, RZ, RZ, R12 ;  /* 0x000000ffff0e7224 */ /* 0x000fe200078e000c */
[----:B------:R-:W-:Y:S01]  /*1210*/  LOP3.LUT R0, R5, UR15, RZ, 0xfc, !PT ;  /* 0x0000000f05007c12 */ /* 0x000fe2000f8efcff */
[----:B------:R-:W-:-:S02]  /*1220*/  IMAD R13, R16, UR15, R13 ;  /* 0x0000000f100d7c24 */ /* 0x000fc4000f8e020d */
[----:B------:R-:W-:Y:S01]  /*1230*/  IMAD.WIDE.U32 R14, R16, UR14, R14 ;  /* 0x0000000e100e7c25 */ /* 0x000fe2000f8e000e */
[----:B------:R-:W-:-:S03]  /*1240*/  ISETP.NE.U32.AND P0, PT, R0, RZ, PT ;  /* 0x000000ff0000720c */ /* 0x000fc60003f05070 */
[----:B------:R-:W-:-:S10]  /*1250*/  IMAD.IADD R12, R13, 0x1, R15 ;  /* 0x000000010d0c7824 */ /* 0x000fd400078e020f */
        /* <DEDUP_REMOVED lines=20> */
.L_x_18:
[----:B------:R-:W-:-:S07]  /*13a0*/  MOV R4, 0x13c0 ;  /* 0x000013c000047802 */ /* 0x000fce0000000f00 */
[----:B-----5:R-:W-:Y:S05]  /*13b0*/  CALL.REL.NOINC `($__internal_2_$__cuda_sm20_rem_s64) ;  /* 0x0000000c00387944 */ /* 0x020fea0003c00000 */
[----:B------:R-:W-:-:S07]  /*13c0*/  IMAD.MOV.U32 R4, RZ, RZ, R0 ;  /* 0x000000ffff047224 */ /* 0x000fce00078e0000 */
.L_x_19:
[----:B------:R-:W-:Y:S05]  /*13d0*/  BSYNC.RECONVERGENT B0 ;  /* 0x0000000000007941 */ /* 0x000fea0003800200 */
.L_x_17:
[----:B------:R-:W0:Y:S01]  /*13e0*/  LDCU.64 UR4, c[0x0][0x388] ;  /* 0x00007100ff0477ac */ /* 0x000e220008000a00 */
[----:B------:R-:W-:-:S05]  /*13f0*/  IADD3 R0, P0, PT, R4, R14, RZ ;  /* 0x0000000e04007210 */ /* 0x000fca0007f1e0ff */
[----:B------:R-:W-:Y:S01]  /*1400*/  IMAD.X R5, R5, 0x1, R12, P0 ;  /* 0x0000000105057824 */ /* 0x000fe200000e060c */
[C---:B0-----:R-:W-:Y:S01]  /*1410*/  LEA R6, P0, R0.reuse, UR4, 0x3 ;  /* 0x0000000400067c11 */ /* 0x041fe2000f8018ff */
[----:B------:R-:W0:Y:S03]  /*1420*/  LDCU UR4, c[0x0][0x394] ;  /* 0x00007280ff0477ac */ /* 0x000e260008000800 */
[----:B------:R-:W-:-:S05]  /*1430*/  LEA.HI.X R7, R0, UR5, R5, 0x3, P0 ;  /* 0x0000000500077c11 */ /* 0x000fca00080f1c05 */
[----:B------:R1:W2:Y:S02]  /*1440*/  LDG.E.64 R4, desc[UR8][R6.64] ;  /* 0x0000000806047981 */ /* 0x0002a4000c1e1b00 */
[----:B-1----:R-:W-:Y:S01]  /*1450*/  IADD3 R7, P0, PT, R2, UR7, RZ ;  /* 0x0000000702077c10 */ /* 0x002fe2000ff1e0ff */
[----:B--2--5:R-:W-:-:S08]  /*1460*/  DADD R4, R20, -R4 ;  /* 0x0000000014047229 */ /* 0x024fd00000000804 */
[----:B------:R-:W-:-:S07]  /*1470*/  DADD R10, R10, R4 ;  /* 0x000000000a0a7229 */ /* 0x000fce0000000004 */
[----:B------:R1:W-:Y:S04]  /*1480*/  STG.E.64 desc[UR8][R24.64], R10 ;  /* 0x0000000a18007986 */ /* 0x0003e8000c101b08 */
[----:B------:R-:W5:Y:S01]  /*1490*/  LDG.E.64 R18, desc[UR8][R18.64] ;  /* 0x0000000812127981 */ /* 0x000f62000c1e1b00 */
[----:B------:R-:W-:Y:S01]  /*14a0*/  IADD3.X R5, PT, PT, R3, UR12, RZ, P0, !PT ;  /* 0x0000000c03057c10 */ /* 0x000fe200087fe4ff */
[----:B------:R-:W-:Y:S03]  /*14b0*/  BSSY.RECONVERGENT B0, `(.L_x_20) ;  /* 0x000001b000007945 */ /* 0x000fe60003800200 */
[----:B0-----:R-:W-:-:S04]  /*14c0*/  LOP3.LUT R0, R5, UR4, RZ, 0xfc, !PT ;  /* 0x0000000405007c12 */ /* 0x001fc8000f8efcff */
[----:B------:R-:W-:-:S13]  /*14d0*/  ISETP.NE.U32.AND P0, PT, R0, RZ, PT ;  /* 0x000000ff0000720c */ /* 0x000fda0003f05070 */
[----:B-1----:R-:W-:Y:S05]  /*14e0*/  @P0 BRA `(.L_x_21) ;  /* 0x0000000000500947 */ /* 0x002fea0003800000 */
[----:B------:R-:W0:Y:S02]  /*14f0*/  LDCU UR4, c[0x0][0x390] ;  /* 0x00007200ff0477ac */ /* 0x000e240008000800 */
[----:B0-----:R-:W0:Y:S01]  /*1500*/  I2F.U32.RP R5, UR4 ;  /* 0x0000000400057d06 */ /* 0x001e220008209000 */
[----:B------:R-:W-:-:S07]  /*1510*/  ISETP.NE.U32.AND P1, PT, RZ, UR4, PT ;  /* 0x00000004ff007c0c */ /* 0x000fce000bf25070 */
[----:B0-----:R-:W0:Y:S02]  /*1520*/  MUFU.RCP R5, R5 ;  /* 0x0000000500057308 */ /* 0x001e240000001000 */
[----:B0-----:R-:W-:Y:S02]  /*1530*/  IADD3 R2, PT, PT, R5, 0xffffffe, RZ ;  /* 0x0ffffffe05027810 */ /* 0x001fe40007ffe0ff */
[----:B------:R-:W-:-:S04]  /*1540*/  MOV R5, RZ ;  /* 0x000000ff00057202 */ /* 0x000fc80000000f00 */
[----:B------:R0:W1:Y:S02]  /*1550*/  F2I.FTZ.U32.TRUNC.NTZ R3, R2 ;  /* 0x0000000200037305 */ /* 0x000064000021f000 */
[----:B0-----:R-:W-:Y:S02]  /*1560*/  IMAD.MOV.U32 R2, RZ, RZ, RZ ;  /* 0x000000ffff027224 */ /* 0x001fe400078e00ff */
[----:B-1----:R-:W-:-:S04]  /*1570*/  IMAD.MOV R9, RZ, RZ, -R3 ;  /* 0x000000ffff097224 */ /* 0x002fc800078e0a03 */
[----:B------:R-:W-:-:S04]  /*1580*/  IMAD R9, R9, UR4, RZ ;  /* 0x0000000409097c24 */ /* 0x000fc8000f8e02ff */
[----:B------:R-:W-:-:S06]  /*1590*/  IMAD.HI.U32 R0, R3, R9, R2 ;  /* 0x0000000903007227 */ /* 0x000fcc00078e0002 */
        /* <DEDUP_REMOVED lines=9> */
.L_x_21:
[----:B------:R-:W-:-:S07]  /*1630*/  MOV R4, 0x1650 ;  /* 0x0000165000047802 */ /* 0x000fce0000000f00 */
[----:B-----5:R-:W-:Y:S05]  /*1640*/  CALL.REL.NOINC `($__internal_2_$__cuda_sm20_rem_s64) ;  /* 0x0000000800947944 */ /* 0x020fea0003c00000 */
[----:B------:R-:W-:-:S07]  /*1650*/  IMAD.MOV.U32 R4, RZ, RZ, R0 ;  /* 0x000000ffff047224 */ /* 0x000fce00078e0000 */
.L_x_22:
[----:B------:R-:W-:Y:S05]  /*1660*/  BSYNC.RECONVERGENT B0 ;  /* 0x0000000000007941 */ /* 0x000fea0003800200 */
.L_x_20:
[----:B------:R-:W0:Y:S01]  /*1670*/  LDCU.64 UR4, c[0x0][0x388] ;  /* 0x00007100ff0477ac */ /* 0x000e220008000a00 */
[----:B------:R-:W-:-:S05]  /*1680*/  IADD3 R14, P0, PT, R4, R14, RZ ;  /* 0x0000000e040e7210 */ /* 0x000fca0007f1e0ff */
[----:B------:R-:W-:Y:S01]  /*1690*/  IMAD.X R5, R5, 0x1, R12, P0 ;  /* 0x0000000105057824 */ /* 0x000fe200000e060c */
[----:B0-----:R-:W-:-:S04]  /*16a0*/  LEA R4, P0, R14, UR4, 0x3 ;  /* 0x000000040e047c11 */ /* 0x001fc8000f8018ff */
[----:B------:R-:W-:-:S05]  /*16b0*/  LEA.HI.X R5, R14, UR5, R5, 0x3, P0 ;  /* 0x000000050e057c11 */ /* 0x000fca00080f1c05 */
[----:B------:R-:W2:Y:S02]  /*16c0*/  LDG.E.64 R2, desc[UR8][R4.64] ;  /* 0x0000000804027981 */ /* 0x000ea4000c1e1b00 */
[----:B--2--5:R-:W-:-:S08]  /*16d0*/  DADD R2, R18, -R2 ;  /* 0x0000000012027229 */ /* 0x024fd00000000802 */
[----:B------:R-:W-:-:S07]  /*16e0*/  DADD R2, R10, R2 ;  /* 0x000000000a027229 */ /* 0x000fce0000000002 */
[----:B------:R-:W-:Y:S01]  /*16f0*/  STG.E.64 desc[UR8][R24.64], R2 ;  /* 0x0000000218007986 */ /* 0x000fe2000c101b08 */
[----:B------:R-:W-:Y:S05]  /*1700*/  EXIT ;  /* 0x000000000000794d */ /* 0x000fea0003800000 */
        .weak           $__internal_0_$__cuda_sm20_div_s64
        .type           $__internal_0_$__cuda_sm20_div_s64,@function
        .size           $__internal_0_$__cuda_sm20_div_s64,($__internal_1_$__cuda_sm20_div_u64 - $__internal_0_$__cuda_sm20_div_s64)
$__internal_0_$__cuda_sm20_div_s64:
[----:B------:R-:W0:Y:S01]  /*1710*/  LDCU.64 UR10, c[0x0][0x390] ;  /* 0x00007200ff0a77ac */ /* 0x000e220008000a00 */
[----:B------:R-:W-:Y:S01]  /*1720*/  ISETP.GE.AND P3, PT, R3, RZ, PT ;  /* 0x000000ff0300720c */ /* 0x000fe20003f66270 */
[----:B0-----:R-:W-:Y:S02]  /*1730*/  UIADD3 UR4, UP1, UPT, URZ, -UR10, URZ ;  /* 0x8000000aff047290 */ /* 0x001fe4000ff3e0ff */
[----:B------:R-:W-:Y:S02]  /*1740*/  UISETP.GE.AND UP0, UPT, UR11, URZ, UPT ;  /* 0x000000ff0b00728c */ /* 0x000fe4000bf06270 */
[----:B------:R-:W-:Y:S02]  /*1750*/  UIADD3.X UR5, UPT, UPT, URZ, ~UR11, URZ, UP1, !UPT ;  /* 0x8000000bff057290 */ /* 0x000fe40008ffe4ff */
[----:B------:R-:W-:Y:S02]  /*1760*/  USEL UR4, UR4, UR10, !UP0 ;  /* 0x0000000a04047287 */ /* 0x000fe4000c000000 */
[----:B------:R-:W-:-:S09]  /*1770*/  USEL UR5, UR5, UR11, !UP0 ;  /* 0x0000000b05057287 */ /* 0x000fd2000c000000 */
[----:B------:R-:W0:Y:S08]  /*1780*/  I2F.U64.RP R8, UR4 ;  /* 0x0000000400087d12 */ /* 0x000e300008309000 */
[----:B0-----:R-:W0:Y:S02]  /*1790*/  MUFU.RCP R8, R8 ;  /* 0x0000000800087308 */ /* 0x001e240000001000 */
[----:B0-----:R-:W-:-:S06]  /*17a0*/  IADD3 R4, PT, PT, R8, 0x1ffffffe, RZ ;  /* 0x1ffffffe08047810 */ /* 0x001fcc0007ffe0ff */
[----:B------:R-:W0:Y:S02]  /*17b0*/  F2I.U64.TRUNC R4, R4 ;  /* 0x0000000400047311 */ /* 0x000e24000020d800 */
[----:B0-----:R-:W-:-:S04]  /*17c0*/  IMAD.WIDE.U32 R6, R4, UR4, RZ ;  /* 0x0000000404067c25 */ /* 0x001fc8000f8e00ff */
[----:B------:R-:W-:Y:S01]  /*17d0*/  IMAD R7, R4, UR5, R7 ;  /* 0x0000000504077c24 */ /* 0x000fe2000f8e0207 */
[----:B------:R-:W-:-:S03]  /*17e0*/  IADD3 R9, P0, PT, RZ, -R6, RZ ;  /* 0x80000006ff097210 */ /* 0x000fc60007f1e0ff */
[----:B------:R-:W-:Y:S02]  /*17f0*/  IMAD R7, R5, UR4, R7 ;  /* 0x0000000405077c24 */ /* 0x000fe4000f8e0207 */
[----:B------:R-:W-:-:S04]  /*1800*/  IMAD.HI.U32 R6, R4, R9, RZ ;  /* 0x0000000904067227 */ /* 0x000fc800078e00ff */
[----:B------:R-:W-:Y:S02]  /*1810*/  IMAD.X R17, RZ, RZ, ~R7, P0 ;  /* 0x000000ffff117224 */ /* 0x000fe400000e0e07 */
[----:B------:R-:W-:Y:S02]  /*1820*/  IMAD.MOV.U32 R7, RZ, RZ, R4 ;  /* 0x000000ffff077224 */ /* 0x000fe400078e0004 */
[-C--:B------:R-:W-:Y:S02]  /*1830*/  IMAD R19, R5, R17.reuse, RZ ;  /* 0x0000001105137224 */ /* 0x080fe400078e02ff */
[----:B------:R-:W-:-:S04]  /*1840*/  IMAD.WIDE.U32 R6, P0, R4, R17, R6 ;  /* 0x0000001104067225 */ /* 0x000fc80007800006 */
[----:B------:R-:W-:-:S04]  /*1850*/  IMAD.HI.U32 R17, R5, R17, RZ ;  /* 0x0000001105117227 */ /* 0x000fc800078e00ff */
[----:B------:R-:W-:-:S05]  /*1860*/  IMAD.HI.U32 R6, P1, R5, R9, R6 ;  /* 0x0000000905067227 */ /* 0x000fca0007820006 */
[----:B------:R-:W-:Y:S02]  /*1870*/  IADD3 R7, P2, PT, R19, R6, RZ ;  /* 0x0000000613077210 */ /* 0x000fe40007f5e0ff */
[----:B------:R-:W-:Y:S02]  /*1880*/  IADD3.X R6, PT, PT, R17, R5, RZ, P0, !PT ;  /* 0x0000000511067210 */ /* 0x000fe400007fe4ff */
[-C--:B------:R-:W-:Y:S01]  /*1890*/  IADD3 R17, P4, PT, RZ, -R2.reuse, RZ ;  /* 0x80000002ff117210 */ /* 0x080fe20007f9e0ff */
[----:B------:R-:W-:Y:S01]  /*18a0*/  IMAD.WIDE.U32 R4, R7, UR4, RZ ;  /* 0x0000000407047c25 */ /* 0x000fe2000f8e00ff */
[----:B------:R-:W-:Y:S02]  /*18b0*/  IADD3.X R9, PT, PT, RZ, RZ, R6, P2, P1 ;  /* 0x000000ffff097210 */ /* 0x000fe400017e2406 */
[----:B------:R-:W-:Y:S01]  /*18c0*/  SEL R17, R17, R2, !P3 ;  /* 0x0000000211117207 */ /* 0x000fe20005800000 */
[----:B------:R-:W-:Y:S01]  /*18d0*/  IMAD R6, R7, UR5, R5 ;  /* 0x0000000507067c24 */ /* 0x000fe2000f8e0205 */
[----:B------:R-:W-:-:S03]  /*18e0*/  IADD3 R5, P0, PT, RZ, -R4, RZ ;  /* 0x80000004ff057210 */ /* 0x000fc60007f1e0ff */
[----:B------:R-:W-:Y:S02]  /*18f0*/  IMAD R4, R9, UR4, R6 ;  /* 0x0000000409047c24 */ /* 0x000fe4000f8e0206 */
[----:B------:R-:W-:-:S04]  /*1900*/  IMAD.HI.U32 R6, R7, R5, RZ ;  /* 0x0000000507067227 */ /* 0x000fc800078e00ff */
[----:B------:R-:W-:-:S04]  /*1910*/  IMAD.X R4, RZ, RZ, ~R4, P0 ;  /* 0x000000ffff047224 */ /* 0x000fc800000e0e04 */
[----:B------:R-:W-:-:S04]  /*1920*/  IMAD.WIDE.U32 R6, P0, R7, R4, R6 ;  /* 0x0000000407067225 */ /* 0x000fc80007800006 */
[----:B------:R-:W-:-:S04]  /*1930*/  IMAD.HI.U32 R7, P1, R9, R5, R6 ;  /* 0x0000000509077227 */ /* 0x000fc80007820006 */
[CC--:B------:R-:W-:Y:S02]  /*1940*/  IMAD R6, R9.reuse, R4.reuse, RZ ;  /* 0x0000000409067224 */ /* 0x0c0fe400078e02ff */
[----:B------:R-:W-:-:S03]  /*1950*/  IMAD.HI.U32 R4, R9, R4, RZ ;  /* 0x0000000409047227 */ /* 0x000fc600078e00ff */
[----:B------:R-:W-:Y:S01]  /*1960*/  IADD3 R7, P2, PT, R6, R7, RZ ;  /* 0x0000000706077210 */ /* 0x000fe20007f5e0ff */
[----:B------:R-:W-:Y:S01]  /*1970*/  IMAD.X R5, RZ, RZ, ~R3, P4 ;  /* 0x000000ffff057224 */ /* 0x000fe200020e0e03 */
[----:B------:R-:W-:-:S03]  /*1980*/  IADD3.X R9, PT, PT, R4, R9, RZ, P0, !PT ;  /* 0x0000000904097210 */ /* 0x000fc600007fe4ff */
[----:B------:R-:W-:Y:S01]  /*1990*/  IMAD.HI.U32 R4, R7, R17, RZ ;  /* 0x0000001107047227 */ /* 0x000fe200078e00ff */
[----:B------:R-:W-:Y:S02]  /*19a0*/  SEL R16, R5, R3, !P3 ;  /* 0x0000000305107207 */ /* 0x000fe40005800000 */
[----:B------:R-:W-:Y:S01]  /*19b0*/  IADD3.X R9, PT, PT, RZ, RZ, R9, P2, P1 ;  /* 0x000000ffff097210 */ /* 0x000fe200017e2409 */
[----:B------:R-:W-:Y:S02]  /*19c0*/  IMAD.MOV.U32 R5, RZ, RZ, RZ ;  /* 0x000000ffff057224 */ /* 0x000fe400078e00ff */
[----:B------:R-:W-:-:S04]  /*19d0*/  IMAD.WIDE.U32 R4, R7, R16, R4 ;  /* 0x0000001007047225 */ /* 0x000fc800078e0004 */
[C---:B------:R-:W-:Y:S02]  /*19e0*/  IMAD R7, R9.reuse, R16, RZ ;  /* 0x0000001009077224 */ /* 0x040fe400078e02ff */
[----:B------:R-:W-:-:S04]  /*19f0*/  IMAD.HI.U32 R4, P0, R9, R17, R4 ;  /* 0x0000001109047227 */ /* 0x000fc80007800004 */
[----:B------:R-:W-:Y:S01]  /*1a00*/  IMAD.HI.U32 R6, R9, R16, RZ ;  /* 0x0000001009067227 */ /* 0x000fe200078e00ff */
[----:B------:R-:W-:-:S03]  /*1a10*/  IADD3 R7, P1, PT, R7, R4, RZ ;  /* 0x0000000407077210 */ /* 0x000fc60007f3e0ff */
[----:B------:R-:W-:Y:S02]  /*1a20*/  IMAD.X R6, RZ, RZ, R6, P0 ;  /* 0x000000ffff067224 */ /* 0x000fe400000e0606 */
[----:B------:R-:W-:-:S03]  /*1a30*/  IMAD.WIDE.U32 R4, R7, UR4, RZ ;  /* 0x0000000407047c25 */ /* 0x000fc6000f8e00ff */
[----:B------:R-:W-:Y:S01]  /*1a40*/  IADD3.X R6, PT, PT, RZ, R6, RZ, P1, !PT ;  /* 0x00000006ff067210 */ /* 0x000fe20000ffe4ff */
[C---:B------:R-:W-:Y:S01]  /*1a50*/  IMAD R5, R7.reuse, UR5, R5 ;  /* 0x0000000507057c24 */ /* 0x040fe2000f8e0205 */
[----:B------:R-:W-:Y:S02]  /*1a60*/  IADD3 R17, P1, PT, -R4, R17, RZ ;  /* 0x0000001104117210 */ /* 0x000fe40007f3e1ff */
[----:B------:R-:W-:Y:S01]  /*1a70*/  IADD3 R4, P2, PT, R7, 0x1, RZ ;  /* 0x0000000107047810 */ /* 0x000fe20007f5e0ff */
[----:B------:R-:W-:Y:S01]  /*1a80*/  IMAD R5, R6, UR4, R5 ;  /* 0x0000000406057c24 */ /* 0x000fe2000f8e0205 */
[----:B------:R-:W-:-:S03]  /*1a90*/  ISETP.GE.U32.AND P0, PT, R17, UR4, PT ;  /* 0x0000000411007c0c */ /* 0x000fc6000bf06070 */
[----:B------:R-:W-:Y:S01]  /*1aa0*/  IMAD.X R16, R16, 0x1, ~R5, P1 ;  /* 0x0000000110107824 */ /* 0x000fe200008e0e05 */
[----:B------:R-:W-:Y:S01]  /*1ab0*/  IADD3 R8, P1, PT, R17, -UR4, RZ ;  /* 0x8000000411087c10 */ /* 0x000fe2000ff3e0ff */
[----:B------:R-:W-:-:S03]  /*1ac0*/  IMAD.X R5, RZ, RZ, R6, P2 ;  /* 0x000000ffff057224 */ /* 0x000fc600010e0606 */
[C---:B------:R-:W-:Y:S02]  /*1ad0*/  ISETP.GE.U32.AND.EX P0, PT, R16.reuse, UR5, PT, P0 ;  /* 0x0000000510007c0c */ /* 0x040fe4000bf06100 */
[----:B------:R-:W-:Y:S02]  /*1ae0*/  IADD3.X R9, PT, PT, R16, ~UR5, RZ, P1, !PT ;  /* 0x8000000510097c10 */ /* 0x000fe40008ffe4ff */
[----:B------:R-:W-:Y:S02]  /*1af0*/  SEL R8, R8, R17, P0 ;  /* 0x0000001108087207 */ /* 0x000fe40000000000 */
[----:B------:R-:W-:Y:S02]  /*1b00*/  SEL R9, R9, R16, P0 ;  /* 0x0000001009097207 */ /* 0x000fe40000000000 */
[----:B------:R-:W-:Y:S02]  /*1b10*/  SEL R7, R4, R7, P0 ;  /* 0x0000000704077207 */ /* 0x000fe40000000000 */
[----:B------:R-:W-:-:S02]  /*1b20*/  ISETP.GE.U32.AND P1, PT, R8, UR4, PT ;  /* 0x0000000408007c0c */ /* 0x000fc4000bf26070 */
[----:B------:R-:W-:Y:S02]  /*1b30*/  SEL R6, R5, R6, P0 ;  /* 0x0000000605067207 */ /* 0x000fe40000000000 */
[----:B------:R-:W-:Y:S02]  /*1b40*/  IADD3 R16, P2, PT, R7, 0x1, RZ ;  /* 0x0000000107107810 */ /* 0x000fe40007f5e0ff */
[----:B------:R-:W-:Y:S02]  /*1b50*/  ISETP.GE.U32.AND.EX P0, PT, R9, UR5, PT, P1 ;  /* 0x0000000509007c0c */ /* 0x000fe4000bf06110 */
[----:B------:R-:W-:Y:S02]  /*1b60*/  IADD3.X R17, PT, PT, RZ, R6, RZ, P2, !PT ;  /* 0x00000006ff117210 */ /* 0x000fe400017fe4ff */
[----:B------:R-:W-:Y:S02]  /*1b70*/  SEL R16, R16, R7, P0 ;  /* 0x0000000710107207 */ /* 0x000fe40000000000 */
[----:B------:R-:W-:-:S02]  /*1b80*/  LOP3.LUT R4, R3, UR11, RZ, 0x3c, !PT ;  /* 0x0000000b03047c12 */ /* 0x000fc4000f8e3cff */
[----:B------:R-:W-:Y:S02]  /*1b90*/  SEL R17, R17, R6, P0 ;  /* 0x0000000611117207 */ /* 0x000fe40000000000 */
[-C--:B------:R-:W-:Y:S02]  /*1ba0*/  IADD3 R5, P2, PT, RZ, -R16.reuse, RZ ;  /* 0x80000010ff057210 */ /* 0x080fe40007f5e0ff */
[----:B------:R-:W-:Y:S02]  /*1bb0*/  ISETP.GE.AND P1, PT, R4, RZ, PT ;  /* 0x000000ff0400720c */ /* 0x000fe40003f26270 */
[----:B------:R-:W-:Y:S01]  /*1bc0*/  ISETP.NE.U32.AND P0, PT, RZ, UR10, PT ;  /* 0x0000000aff007c0c */ /* 0x000fe2000bf05070 */
[----:B------:R-:W-:Y:S01]  /*1bd0*/  IMAD.X R4, RZ, RZ, ~R17, P2 ;  /* 0x000000ffff047224 */ /* 0x000fe200010e0e11 */
[----:B------:R-:W-:Y:S02]  /*1be0*/  SEL R16, R5, R16, !P1 ;  /* 0x0000001005107207 */ /* 0x000fe40004800000 */
[----:B------:R-:W-:-:S02]  /*1bf0*/  MOV R5, 0x0 ;  /* 0x0000000000057802 */ /* 0x000fc40000000f00 */
[----:B------:R-:W-:Y:S01]  /*1c00*/  SEL R17, R4, R17, !P1 ;  /* 0x0000001104117207 */ /* 0x000fe20004800000 */
[----:B------:R-:W-:Y:S01]  /*1c10*/  IMAD.MOV.U32 R4, RZ, RZ, R0 ;  /* 0x000000ffff047224 */ /* 0x000fe200078e0000 */
[----:B------:R-:W-:-:S04]  /*1c20*/  ISETP.NE.AND.EX P0, PT, RZ, UR11, PT, P0 ;  /* 0x0000000bff007c0c */ /* 0x000fc8000bf05300 */
[----:B------:R-:W-:Y:S02]  /*1c30*/  SEL R16, R16, 0xffffffff, P0 ;  /* 0xffffffff10107807 */ /* 0x000fe40000000000 */
[----:B------:R-:W-:Y:S01]  /*1c40*/  SEL R17, R17, 0xffffffff, P0 ;  /* 0xffffffff11117807 */ /* 0x000fe20000000000 */
[----:B------:R-:W-:Y:S06]  /*1c50*/  RET.REL.NODEC R4 `(laplacian) ;  /* 0xffffffe004e87950 */ /* 0x000fec0003c3ffff */
        .weak           $__internal_1_$__cuda_sm20_div_u64
        .type           $__internal_1_$__cuda_sm20_div_u64,@function
        .size           $__internal_1_$__cuda_sm20_div_u64,($__internal_2_$__cuda_sm20_rem_s64 - $__internal_1_$__cuda_sm20_div_u64)
$__internal_1_$__cuda_sm20_div_u64:
[----:B------:R-:W-:Y:S01]  /*1c60*/  UMOV UR4, UR14 ;  /* 0x0000000e00047c82 */ /* 0x000fe20008000000 */
[----:B------:R-:W-:Y:S02]  /*1c70*/  UMOV UR5, UR6 ;  /* 0x0000000600057c82 */ /* 0x000fe40008000000 */
[----:B------:R-:W0:Y:S08]  /*1c80*/  I2F.U64.RP R6, UR4 ;  /* 0x0000000400067d12 */ /* 0x000e300008309000 */
[----:B0-----:R-:W0:Y:S02]  /*1c90*/  MUFU.RCP R6, R6 ;  /* 0x0000000600067308 */ /* 0x001e240000001000 */
[----:B0-----:R-:W-:-:S06]  /*1ca0*/  VIADD R2, R6, 0x1ffffffe ;  /* 0x1ffffffe06027836 */ /* 0x001fcc0000000000 */
[----:B------:R-:W0:Y:S02]  /*1cb0*/  F2I.U64.TRUNC R2, R2 ;  /* 0x0000000200027311 */ /* 0x000e24000020d800 */
[----:B0-----:R-:W-:-:S04]  /*1cc0*/  IMAD.WIDE.U32 R4, R2, UR14, RZ ;  /* 0x0000000e02047c25 */ /* 0x001fc8000f8e00ff */
[----:B------:R-:W-:Y:S01]  /*1cd0*/  IMAD R5, R2, UR6, R5 ;  /* 0x0000000602057c24 */ /* 0x000fe2000f8e0205 */
[----:B------:R-:W-:-:S03]  /*1ce0*/  IADD3 R7, P0, PT, RZ, -R4, RZ ;  /* 0x80000004ff077210 */ /* 0x000fc60007f1e0ff */
[----:B------:R-:W-:Y:S02]  /*1cf0*/  IMAD R5, R3, UR14, R5 ;  /* 0x0000000e03057c24 */ /* 0x000fe4000f8e0205 */
[----:B------:R-:W-:-:S04]  /*1d00*/  IMAD.HI.U32 R4, R2, R7, RZ ;  /* 0x0000000702047227 */ /* 0x000fc800078e00ff */
[----:B------:R-:W-:Y:S01]  /*1d10*/  IMAD.X R9, RZ, RZ, ~R5, P0 ;  /* 0x000000ffff097224 */ /* 0x000fe200000e0e05 */
[----:B------:R-:W-:-:S03]  /*1d20*/  MOV R5, R2 ;  /* 0x0000000200057202 */ /* 0x000fc60000000f00 */
[-C--:B------:R-:W-:Y:S02]  /*1d30*/  IMAD R11, R3, R9.reuse, RZ ;  /* 0x00000009030b7224 */ /* 0x080fe400078e02ff */
[----:B------:R-:W-:-:S04]  /*1d40*/  IMAD.WIDE.U32 R4, P0, R2, R9, R4 ;  /* 0x0000000902047225 */ /* 0x000fc80007800004 */
[----:B------:R-:W-:-:S04]  /*1d50*/  IMAD.HI.U32 R9, R3, R9, RZ ;  /* 0x0000000903097227 */ /* 0x000fc800078e00ff */
[----:B------:R-:W-:-:S05]  /*1d60*/  IMAD.HI.U32 R4, P1, R3, R7, R4 ;  /* 0x0000000703047227 */ /* 0x000fca0007820004 */
[----:B------:R-:W-:Y:S01]  /*1d70*/  IADD3 R5, P2, PT, R11, R4, RZ ;  /* 0x000000040b057210 */ /* 0x000fe20007f5e0ff */
[----:B------:R-:W-:-:S04]  /*1d80*/  IMAD.X R4, R9, 0x1, R3, P0 ;  /* 0x0000000109047824 */ /* 0x000fc800000e0603 */
[----:B------:R-:W-:Y:S01]  /*1d90*/  IMAD.WIDE.U32 R2, R5, UR14, RZ ;  /* 0x0000000e05027c25 */ /* 0x000fe2000f8e00ff */
[----:B------:R-:W-:-:S03]  /*1da0*/  IADD3.X R7, PT, PT, RZ, RZ, R4, P2, P1 ;  /* 0x000000ffff077210 */ /* 0x000fc600017e2404 */
[----:B------:R-:W-:Y:S01]  /*1db0*/  IMAD R4, R5, UR6, R3 ;  /* 0x0000000605047c24 */ /* 0x000fe2000f8e0203 */
[----:B------:R-:W-:-:S03]  /*1dc0*/  IADD3 R3, P0, PT, RZ, -R2, RZ ;  /* 0x80000002ff037210 */ /* 0x000fc60007f1e0ff */
[----:B------:R-:W-:Y:S02]  /*1dd0*/  IMAD R2, R7, UR14, R4 ;  /* 0x0000000e07027c24 */ /* 0x000fe4000f8e0204 */
[----:B------:R-:W-:-:S04]  /*1de0*/  IMAD.HI.U32 R4, R5, R3, RZ ;  /* 0x0000000305047227 */ /* 0x000fc800078e00ff */
[----:B------:R-:W-:-:S04]  /*1df0*/  IMAD.X R2, RZ, RZ, ~R2, P0 ;  /* 0x000000ffff027224 */ /* 0x000fc800000e0e02 */
[----:B------:R-:W-:-:S04]  /*1e00*/  IMAD.WIDE.U32 R4, P0, R5, R2, R4 ;  /* 0x0000000205047225 */ /* 0x000fc80007800004 */
[C---:B------:R-:W-:Y:S02]  /*1e10*/  IMAD R9, R7.reuse, R2, RZ ;  /* 0x0000000207097224 */ /* 0x040fe400078e02ff */
[----:B------:R-:W-:-:S04]  /*1e20*/  IMAD.HI.U32 R4, P1, R7, R3, R4 ;  /* 0x0000000307047227 */ /* 0x000fc80007820004 */
[----:B------:R-:W-:Y:S01]  /*1e30*/  IMAD.HI.U32 R6, R7, R2, RZ ;  /* 0x0000000207067227 */ /* 0x000fe200078e00ff */
[----:B------:R-:W-:-:S03]  /*1e40*/  IADD3 R4, P2, PT, R9, R4, RZ ;  /* 0x0000000409047210 */ /* 0x000fc60007f5e0ff */
[----:B------:R-:W-:Y:S01]  /*1e50*/  IMAD.MOV.U32 R3, RZ, RZ, RZ ;  /* 0x000000ffff037224 */ /* 0x000fe200078e00ff */
[----:B------:R-:W-:Y:S01]  /*1e60*/  IADD3.X R7, PT, PT, R6, R7, RZ, P0, !PT ;  /* 0x0000000706077210 */ /* 0x000fe200007fe4ff */
[----:B------:R-:W-:-:S03]  /*1e70*/  IMAD.HI.U32 R2, R4, R25, RZ ;  /* 0x0000001904027227 */ /* 0x000fc600078e00ff */
[----:B------:R-:W-:Y:S01]  /*1e80*/  IADD3.X R7, PT, PT, RZ, RZ, R7, P2, P1 ;  /* 0x000000ffff077210 */ /* 0x000fe200017e2407 */
[----:B------:R-:W-:-:S04]  /*1e90*/  IMAD.WIDE.U32 R2, RZ, R4, R2 ;  /* 0x00000004ff027225 */ /* 0x000fc800078e0002 */
[----:B------:R-:W-:-:S04]  /*1ea0*/  IMAD.HI.U32 R2, P0, R7, R25, R2 ;  /* 0x0000001907027227 */ /* 0x000fc80007800002 */
[----:B------:R-:W-:Y:S01]  /*1eb0*/  IMAD.X R4, RZ, RZ, RZ, P0 ;  /* 0x000000ffff047224 */ /* 0x000fe200000e06ff */
[----:B------:R-:W-:-:S04]  /*1ec0*/  IADD3 R5, P1, PT, RZ, R2, RZ ;  /* 0x00000002ff057210 */ /* 0x000fc80007f3e0ff */
[----:B------:R-:W-:Y:S01]  /*1ed0*/  IADD3.X R4, PT, PT, RZ, R4, RZ, P1, !PT ;  /* 0x00000004ff047210 */ /* 0x000fe20000ffe4ff */
[----:B------:R-:W-:-:S04]  /*1ee0*/  IMAD.WIDE.U32 R2, R5, UR14, RZ ;  /* 0x0000000e05027c25 */ /* 0x000fc8000f8e00ff */
[C---:B------:R-:W-:Y:S01]  /*1ef0*/  IMAD R3, R5.reuse, UR6, R3 ;  /* 0x0000000605037c24 */ /* 0x040fe2000f8e0203 */
[----:B------:R-:W-:Y:S02]  /*1f00*/  IADD3 R9, P1, PT, -R2, R25, RZ ;  /* 0x0000001902097210 */ /* 0x000fe40007f3e1ff */
[----:B------:R-:W-:Y:S01]  /*1f10*/  IADD3 R2, P2, PT, R5, 0x1, RZ ;  /* 0x0000000105027810 */ /* 0x000fe20007f5e0ff */
[----:B------:R-:W-:Y:S01]  /*1f20*/  IMAD R3, R4, UR14, R3 ;  /* 0x0000000e04037c24 */ /* 0x000fe2000f8e0203 */
[----:B------:R-:W-:-:S03]  /*1f30*/  ISETP.GE.U32.AND P0, PT, R9, UR14, PT ;  /* 0x0000000e09007c0c */ /* 0x000fc6000bf06070 */
[----:B------:R-:W-:Y:S01]  /*1f40*/  IMAD.X R8, RZ, RZ, ~R3, P1 ;  /* 0x000000ffff087224 */ /* 0x000fe200008e0e03 */
[----:B------:R-:W-:Y:S01]  /*1f50*/  IADD3 R6, P1, PT, R9, -UR14, RZ ;  /* 0x8000000e09067c10 */ /* 0x000fe2000ff3e0ff */
[----:B------:R-:W-:-:S03]  /*1f60*/  IMAD.X R3, RZ, RZ, R4, P2 ;  /* 0x000000ffff037224 */ /* 0x000fc600010e0604 */
[C---:B------:R-:W-:Y:S02]  /*1f70*/  ISETP.GE.U32.AND.EX P0, PT, R8.reuse, UR6, PT, P0 ;  /* 0x0000000608007c0c */ /* 0x040fe4000bf06100 */
[----:B------:R-:W-:Y:S02]  /*1f80*/  IADD3.X R7, PT, PT, R8, ~UR6, RZ, P1, !PT ;  /* 0x8000000608077c10 */ /* 0x000fe40008ffe4ff */
[----:B------:R-:W-:Y:S02]  /*1f90*/  SEL R6, R6, R9, P0 ;  /* 0x0000000906067207 */ /* 0x000fe40000000000 */
[----:B------:R-:W-:Y:S02]  /*1fa0*/  SEL R5, R2, R5, P0 ;  /* 0x0000000502057207 */ /* 0x000fe40000000000 */
[----:B------:R-:W-:Y:S02]  /*1fb0*/  SEL R2, R7, R8, P0 ;  /* 0x0000000807027207 */ /* 0x000fe40000000000 */
[----:B------:R-:W-:Y:S01]  /*1fc0*/  SEL R4, R3, R4, P0 ;  /* 0x0000000403047207 */ /* 0x000fe20000000000 */
[----:B------:R-:W-:Y:S01]  /*1fd0*/  IMAD.MOV.U32 R3, RZ, RZ, 0x0 ;  /* 0x00000000ff037424 */ /* 0x000fe200078e00ff */
[----:B------:R-:W-:-:S02]  /*1fe0*/  ISETP.GE.U32.AND P0, PT, R6, UR14, PT ;  /* 0x0000000e06007c0c */ /* 0x000fc4000bf06070 */
[----:B------:R-:W-:Y:S02]  /*1ff0*/  IADD3 R10, P2, PT, R5, 0x1, RZ ;  /* 0x00000001050a7810 */ /* 0x000fe40007f5e0ff */
[----:B------:R-:W-:Y:S02]  /*2000*/  ISETP.NE.U32.AND P1, PT, RZ, UR14, PT ;  /* 0x0000000eff007c0c */ /* 0x000fe4000bf25070 */
[----:B------:R-:W-:Y:S01]  /*2010*/  ISETP.GE.U32.AND.EX P0, PT, R2, UR6, PT, P0 ;  /* 0x0000000602007c0c */ /* 0x000fe2000bf06100 */
[----:B------:R-:W-:Y:S01]  /*2020*/  IMAD.MOV.U32 R2, RZ, RZ, R0 ;  /* 0x000000ffff027224 */ /* 0x000fe200078e0000 */
[----:B------:R-:W-:Y:S02]  /*2030*/  IADD3.X R11, PT, PT, RZ, R4, RZ, P2, !PT ;  /* 0x00000004ff0b7210 */ /* 0x000fe400017fe4ff */
[----:B------:R-:W-:Y:S02]  /*2040*/  ISETP.NE.AND.EX P1, PT, RZ, UR6, PT, P1 ;  /* 0x00000006ff007c0c */ /* 0x000fe4000bf25310 */
[----:B------:R-:W-:-:S02]  /*2050*/  SEL R10, R10, R5, P0 ;  /* 0x000000050a0a7207 */ /* 0x000fc40000000000 */
[----:B------:R-:W-:Y:S02]  /*2060*/  SEL R11, R11, R4, P0 ;  /* 0x000000040b0b7207 */ /* 0x000fe40000000000 */
[----:B------:R-:W-:Y:S02]  /*2070*/  SEL R10, R10, 0xffffffff, P1 ;  /* 0xffffffff0a0a7807 */ /* 0x000fe40000800000 */
[----:B------:R-:W-:Y:S01]  /*2080*/  SEL R11, R11, 0xffffffff, P1 ;  /* 0xffffffff0b0b7807 */ /* 0x000fe20000800000 */
[----:B------:R-:W-:Y:S06]  /*2090*/  RET.REL.NODEC R2 `(laplacian) ;  /* 0xffffffdc02d87950 */ /* 0x000fec0003c3ffff */
        .weak           $__internal_2_$__cuda_sm20_rem_s64
        .type           $__internal_2_$__cuda_sm20_rem_s64,@function
        .size           $__internal_2_$__cuda_sm20_rem_s64,(.L_x_26 - $__internal_2_$__cuda_sm20_rem_s64)
$__internal_2_$__cuda_sm20_rem_s64:
[----:B------:R-:W-:Y:S01]  /*20a0*/  UIADD3 UR4, UP1, UPT, URZ, -UR10, URZ ;  /* 0x8000000aff047290 */ /* 0x000fe2000ff3e0ff */
[----:B------:R-:W-:Y:S01]  /*20b0*/  ISETP.LE.AND P2, PT, RZ, UR11, PT ;  /* 0x0000000bff007c0c */ /* 0x000fe2000bf43270 */
[----:B------:R-:W-:Y:S02]  /*20c0*/  UISETP.GE.AND UP0, UPT, UR11, URZ, UPT ;  /* 0x000000ff0b00728c */ /* 0x000fe4000bf06270 */
[----:B------:R-:W-:Y:S02]  /*20d0*/  UIADD3.X UR5, UPT, UPT, URZ, ~UR11, URZ, UP1, !UPT ;  /* 0x8000000bff057290 */ /* 0x000fe40008ffe4ff */
[----:B------:R-:W-:Y:S02]  /*20e0*/  USEL UR4, UR4, UR10, !UP0 ;  /* 0x0000000a04047287 */ /* 0x000fe4000c000000 */
[----:B------:R-:W-:-:S09]  /*20f0*/  USEL UR5, UR5, UR11, !UP0 ;  /* 0x0000000b05057287 */ /* 0x000fd2000c000000 */
[----:B------:R-:W0:Y:S08]  /*2100*/  I2F.U64.RP R8, UR4 ;  /* 0x0000000400087d12 */ /* 0x000e300008309000 */
[----:B0-----:R-:W0:Y:S02]  /*2110*/  MUFU.RCP R0, R8 ;  /* 0x0000000800007308 */ /* 0x001e240000001000 */
[----:B0-----:R-:W-:-:S06]  /*2120*/  IADD3 R0, PT, PT, R0, 0x1ffffffe, RZ ;  /* 0x1ffffffe00007810 */ /* 0x001fcc0007ffe0ff */
[----:B------:R0:W1:Y:S02]  /*2130*/  F2I.U64.TRUNC R30, R0 ;  /* 0x00000000001e7311 */ /* 0x000064000020d800 */
[----:B0-----:R-:W-:-:S04]  /*2140*/  IADD3 R0, P3, PT, RZ, -UR10, RZ ;  /* 0x8000000aff007c10 */ /* 0x001fc8000ff7e0ff */
[----:B------:R-:W-:Y:S01]  /*2150*/  SEL R0, R0, UR10, !P2 ;  /* 0x0000000a00007c07 */ /* 0x000fe2000d000000 */
[----:B-1----:R-:W-:-:S04]  /*2160*/  IMAD.WIDE.U32 R32, R30, UR4, RZ ;  /* 0x000000041e207c25 */ /* 0x002fc8000f8e00ff */
[C---:B------:R-:W-:Y:S01]  /*2170*/  IMAD R9, R30.reuse, UR5, R33 ;  /* 0x000000051e097c24 */ /* 0x040fe2000f8e0221 */
[----:B------:R-:W-:Y:S01]  /*2180*/  IADD3 R6, P0, PT, RZ, -R32, RZ ;  /* 0x80000020ff067210 */ /* 0x000fe20007f1e0ff */
[----:B------:R-:W-:Y:S02]  /*2190*/  IMAD.MOV.U32 R33, RZ, RZ, R30 ;  /* 0x000000ffff217224 */ /* 0x000fe400078e001e */
[----:B------:R-:W-:Y:S02]  /*21a0*/  IMAD R9, R31, UR4, R9 ;  /* 0x000000041f097c24 */ /* 0x000fe4000f8e0209 */
[----:B------:R-:W-:-:S04]  /*21b0*/  IMAD.HI.U32 R32, R30, R6, RZ ;  /* 0x000000061e207227 */ /* 0x000fc800078e00ff */
[----:B------:R-:W-:-:S04]  /*21c0*/  IMAD.X R9, RZ, RZ, ~R9, P0 ;  /* 0x000000ffff097224 */ /* 0x000fc800000e0e09 */
[----:B------:R-:W-:-:S04]  /*21d0*/  IMAD.WIDE.U32 R32, P0, R30, R9, R32 ;  /* 0x000000091e207225 */ /* 0x000fc80007800020 */
[----:B------:R-:W-:-:S04]  /*21e0*/  IMAD.HI.U32 R30, R31, R9, RZ ;  /* 0x000000091f1e7227 */ /* 0x000fc800078e00ff */
[----:B------:R-:W-:Y:S01]  /*21f0*/  IMAD.HI.U32 R6, P1, R31, R6, R32 ;  /* 0x000000061f067227 */ /* 0x000fe20007820020 */
[----:B------:R-:W-:-:S03]  /*2200*/  IADD3.X R30, PT, PT, R30, R31, RZ, P0, !PT ;  /* 0x0000001f1e1e7210 */ /* 0x000fc600007fe4ff */
[----:B------:R-:W-:-:S05]  /*2210*/  IMAD R9, R31, R9, RZ ;  /* 0x000000091f097224 */ /* 0x000fca00078e02ff */
[----:B------:R-:W-:Y:S01]  /*2220*/  IADD3 R33, P0, PT, R9, R6, RZ ;  /* 0x0000000609217210 */ /* 0x000fe20007f1e0ff */
[----:B------:R-:W-:-:S03]  /*2230*/  IMAD.X R6, RZ, RZ, ~UR11, P3 ;  /* 0x8000000bff067e24 */ /* 0x000fc600098e06ff */
[----:B------:R-:W-:Y:S01]  /*2240*/  IADD3.X R30, PT, PT, RZ, RZ, R30, P0, P1 ;  /* 0x000000ffff1e7210 */ /* 0x000fe200007e241e */
[----:B------:R-:W-:Y:S01]  /*2250*/  IMAD.WIDE.U32 R8, R33, R0, RZ ;  /* 0x0000000021087225 */ /* 0x000fe200078e00ff */
[----:B------:R-:W-:Y:S02]  /*2260*/  SEL R6, R6, UR11, !P2 ;  /* 0x0000000b06067c07 */ /* 0x000fe4000d000000 */
[----:B------:R-:W-:-:S03]  /*2270*/  ISETP.GE.AND P1, PT, R5, RZ, PT ;  /* 0x000000ff0500720c */ /* 0x000fc60003f26270 */
[----:B------:R-:W-:Y:S01]  /*2280*/  IMAD R31, R33, R6, R9 ;  /* 0x00000006211f7224 */ /* 0x000fe200078e0209 */
[----:B------:R-:W-:-:S03]  /*2290*/  IADD3 R9, P0, PT, RZ, -R8, RZ ;  /* 0x80000008ff097210 */ /* 0x000fc60007f1e0ff */
[----:B------:R-:W-:Y:S02]  /*22a0*/  IMAD R31, R30, R0, R31 ;  /* 0x000000001e1f7224 */ /* 0x000fe400078e021f */
[----:B------:R-:W-:-:S04]  /*22b0*/  IMAD.HI.U32 R32, R33, R9, RZ ;  /* 0x0000000921207227 */ /* 0x000fc800078e00ff */
[----:B------:R-:W-:-:S04]  /*22c0*/  IMAD.X R31, RZ, RZ, ~R31, P0 ;  /* 0x000000ffff1f7224 */ /* 0x000fc800000e0e1f */
[----:B------:R-:W-:-:S04]  /*22d0*/  IMAD.WIDE.U32 R32, P0, R33, R31, R32 ;  /* 0x0000001f21207225 */ /* 0x000fc80007800020 */
[----:B------:R-:W-:-:S04]  /*22e0*/  IMAD.HI.U32 R8, P2, R30, R9, R32 ;  /* 0x000000091e087227 */ /* 0x000fc80007840020 */
[----:B------:R-:W-:-:S04]  /*22f0*/  IMAD.HI.U32 R9, R30, R31, RZ ;  /* 0x0000001f1e097227 */ /* 0x000fc800078e00ff */
[----:B------:R-:W-:Y:S01]  /*2300*/  IMAD R31, R30, R31, RZ ;  /* 0x0000001f1e1f7224 */ /* 0x000fe200078e02ff */
[----:B------:R-:W-:Y:S02]  /*2310*/  IADD3.X R9, PT, PT, R9, R30, RZ, P0, !PT ;  /* 0x0000001e09097210 */ /* 0x000fe400007fe4ff */
[-C--:B------:R-:W-:Y:S02]  /*2320*/  IADD3 R30, P3, PT, RZ, -R7.reuse, RZ ;  /* 0x80000007ff1e7210 */ /* 0x080fe40007f7e0ff */
[----:B------:R-:W-:Y:S01]  /*2330*/  IADD3 R8, P0, PT, R31, R8, RZ ;  /* 0x000000081f087210 */ /* 0x000fe20007f1e0ff */
[----:B------:R-:W-:Y:S01]  /*2340*/  IMAD.MOV.U32 R31, RZ, RZ, RZ ;  /* 0x000000ffff1f7224 */ /* 0x000fe200078e00ff */
[----:B------:R-:W-:Y:S01]  /*2350*/  SEL R7, R30, R7, !P1 ;  /* 0x000000071e077207 */ /* 0x000fe20004800000 */
[----:B------:R-:W-:-:S05]  /*2360*/  IMAD.X R30, RZ, RZ, ~R5, P3 ;  /* 0x000000ffff1e7224 */ /* 0x000fca00018e0e05 */
[----:B------:R-:W-:Y:S01]  /*2370*/  SEL R5, R30, R5, !P1 ;  /* 0x000000051e057207 */ /* 0x000fe20004800000 */
[----:B------:R-:W-:-:S04]  /*2380*/  IMAD.HI.U32 R30, R8, R7, RZ ;  /* 0x00000007081e7227 */ /* 0x000fc800078e00ff */
[----:B------:R-:W-:Y:S01]  /*2390*/  IMAD.WIDE.U32 R30, R8, R5, R30 ;  /* 0x00000005081e7225 */ /* 0x000fe200078e001e */
[----:B------:R-:W-:-:S05]  /*23a0*/  IADD3.X R8, PT, PT, RZ, RZ, R9, P0, P2 ;  /* 0x000000ffff087210 */ /* 0x000fca00007e4409 */
[----:B------:R-:W-:-:S04]  /*23b0*/  IMAD.HI.U32 R9, P0, R8, R7, R30 ;  /* 0x0000000708097227 */ /* 0x000fc8000780001e */
[CC--:B------:R-:W-:Y:S02]  /*23c0*/  IMAD R30, R8.reuse, R5.reuse, RZ ;  /* 0x00000005081e7224 */ /* 0x0c0fe400078e02ff */
[----:B------:R-:W-:-:S03]  /*23d0*/  IMAD.HI.U32 R8, R8, R5, RZ ;  /* 0x0000000508087227 */ /* 0x000fc600078e00ff */
[----:B------:R-:W-:Y:S02]  /*23e0*/  IADD3 R9, P2, PT, R30, R9, RZ ;  /* 0x000000091e097210 */ /* 0x000fe40007f5e0ff */
[----:B------:R-:W-:-:S03]  /*23f0*/  IADD3.X R8, PT, PT, R8, RZ, RZ, P0, !PT ;  /* 0x000000ff08087210 */ /* 0x000fc600007fe4ff */
[----:B------:R-:W-:-:S04]  /*2400*/  IMAD.WIDE.U32 R32, R9, R0, RZ ;  /* 0x0000000009207225 */ /* 0x000fc800078e00ff */
[----:B------:R-:W-:Y:S01]  /*2410*/  IMAD.X R31, RZ, RZ, R8, P2 ;  /* 0x000000ffff1f7224 */ /* 0x000fe200010e0608 */
[----:B------:R-:W-:Y:S01]  /*2420*/  IADD3 R7, P2, PT, -R32, R7, RZ ;  /* 0x0000000720077210 */ /* 0x000fe20007f5e1ff */
[----:B------:R-:W-:-:S03]  /*2430*/  IMAD R9, R9, R6, R33 ;  /* 0x0000000609097224 */ /* 0x000fc600078e0221 */
[-C--:B------:R-:W-:Y:S01]  /*2440*/  ISETP.GE.U32.AND P0, PT, R7, R0.reuse, PT ;  /* 0x000000000700720c */ /* 0x080fe20003f06070 */
[----:B------:R-:W-:-:S04]  /*2450*/  IMAD R8, R31, R0, R9 ;  /* 0x000000001f087224 */ /* 0x000fc800078e0209 */
[----:B------:R-:W-:Y:S01]  /*2460*/  IMAD.X R5, R5, 0x1, ~R8, P2 ;  /* 0x0000000105057824 */ /* 0x000fe200010e0e08 */
[----:B------:R-:W-:-:S04]  /*2470*/  IADD3 R30, P2, PT, R7, -R0, RZ ;  /* 0x80000000071e7210 */ /* 0x000fc80007f5e0ff */
[CC--:B------:R-:W-:Y:S02]  /*2480*/  ISETP.GE.U32.AND.EX P0, PT, R5.reuse, R6.reuse, PT, P0 ;  /* 0x000000060500720c */ /* 0x0c0fe40003f06100 */
[----:B------:R-:W-:Y:S02]  /*2490*/  IADD3.X R8, PT, PT, R5, ~R6, RZ, P2, !PT ;  /* 0x8000000605087210 */ /* 0x000fe400017fe4ff */
[----:B------:R-:W-:Y:S02]  /*24a0*/  SEL R7, R30, R7, P0 ;  /* 0x000000071e077207 */ /* 0x000fe40000000000 */
[----:B------:R-:W-:Y:S02]  /*24b0*/  SEL R5, R8, R5, P0 ;  /* 0x0000000508057207 */ /* 0x000fe40000000000 */
[CC--:B------:R-:W-:Y:S02]  /*24c0*/  ISETP.GE.U32.AND P0, PT, R7.reuse, R0.reuse, PT ;  /* 0x000000000700720c */ /* 0x0c0fe40003f06070 */
[----:B------:R-:W-:-:S02]  /*24d0*/  IADD3 R0, P2, PT, R7, -R0, RZ ;  /* 0x8000000007007210 */ /* 0x000fc40007f5e0ff */
[----:B------:R-:W-:-:S03]  /*24e0*/  ISETP.GE.U32.AND.EX P0, PT, R5, R6, PT, P0 ;  /* 0x000000060500720c */ /* 0x000fc60003f06100 */
[----:B------:R-:W-:Y:S01]  /*24f0*/  IMAD.X R6, R5, 0x1, ~R6, P2 ;  /* 0x0000000105067824 */ /* 0x000fe200010e0e06 */
[----:B------:R-:W-:-:S04]  /*2500*/  SEL R0, R0, R7, P0 ;  /* 0x0000000700007207 */ /* 0x000fc80000000000 */
[----:B------:R-:W-:Y:S02]  /*2510*/  SEL R6, R6, R5, P0 ;  /* 0x0000000506067207 */ /* 0x000fe40000000000 */
[-C--:B------:R-:W-:Y:S02]  /*2520*/  IADD3 R7, P2, PT, RZ, -R0.reuse, RZ ;  /* 0x80000000ff077210 */ /* 0x080fe40007f5e0ff */
[----:B------:R-:W-:Y:S02]  /*2530*/  ISETP.NE.U32.AND P0, PT, RZ, UR10, PT ;  /* 0x0000000aff007c0c */ /* 0x000fe4000bf05070 */
[----:B------:R-:W-:Y:S01]  /*2540*/  SEL R7, R7, R0, !P1 ;  /* 0x0000000007077207 */ /* 0x000fe20004800000 */
[----:B------:R-:W-:Y:S01]  /*2550*/  IMAD.X R5, RZ, RZ, ~R6, P2 ;  /* 0x000000ffff057224 */ /* 0x000fe200010e0e06 */
[----:B------:R-:W-:-:S04]  /*2560*/  ISETP.NE.AND.EX P0, PT, RZ, UR11, PT, P0 ;  /* 0x0000000bff007c0c */ /* 0x000fc8000bf05300 */
[----:B------:R-:W-:Y:S02]  /*2570*/  SEL R5, R5, R6, !P1 ;  /* 0x0000000605057207 */ /* 0x000fe40004800000 */
[----:B------:R-:W-:Y:S01]  /*2580*/  SEL R0, R7, 0xffffffff, P0 ;  /* 0xffffffff07007807 */ /* 0x000fe20000000000 */
[----:B------:R-:W-:Y:S01]  /*2590*/  IMAD.MOV.U32 R7, RZ, RZ, 0x0 ;  /* 0x00000000ff077424 */ /* 0x000fe200078e00ff */
[----:B------:R-:W-:Y:S02]  /*25a0*/  MOV R6, R4 ;  /* 0x0000000400067202 */ /* 0x000fe40000000f00 */
[----:B------:R-:W-:Y:S02]  /*25b0*/  SEL R5, R5, 0xffffffff, P0 ;  /* 0xffffffff05057807 */ /* 0x000fe40000000000 */
[----:B------:R-:W-:Y:S05]  /*25c0*/  RET.REL.NODEC R6 `(laplacian) ;  /* 0xffffffd8068c7950 */ /* 0x000fea0003c3ffff */
.L_x_23:
[----:B------:R-:W-:-:S00]  /*25d0*/  BRA `(.L_x_23) ;  /* 0xfffffffc00fc7947 */ /* 0x000fc0000383ffff */
[----:B------:R-:W-:-:S00]  /*25e0*/  NOP ;  /* 0x0000000000007918 */ /* 0x000fc00000000000 */
        /* <DEDUP_REMOVED lines=9> */
.L_x_26:


//--------------------- .nv.shared.reserved.0     --------------------------
	.section	.nv.shared.reserved.0,"aw",@nobits
	.weak		__nv_reservedSMEM_offset_0_alias
	.size		__nv_reservedSMEM_offset_0_alias, 0, 64
	.other		__nv_reservedSMEM_offset_0_alias,@"STO_CUDA_RESERVED_SHARED STV_DEFAULT"
__nv_reservedSMEM_offset_0_alias:
	.zero		0
	.zero		64


//--------------------- .nv.constant0.laplacian   --------------------------
	.section	.nv.constant0.laplacian,"a",@progbits
	.sectionflags	@""
	.align	4
.nv.constant0.laplacian:
	.zero		920


//--------------------- SYMBOLS --------------------------

	.type		.nv.reservedSmem.offset0,@object
	.size		.nv.reservedSmem.offset0,0x4
